	.target	sm_90a

	.elftype	@"ET_EXEC"


//--------------------- .note.nv.tkinfo           --------------------------
	.section	.note.nv.tkinfo,"",@"SHT_NOTE"
	.sectionflags	@"SHF_NOTE_NV_TKINFO"
	.tkinfo
        /*0018*/ 	.word	0x00000002
        /*0030*/ 	.string	""
        /*0030*/ 	.string	"ptxas"
        /*0030*/ 	.string	"Cuda compilation tools, release 13.0, V13.0.88"
        /*0030*/ 	.string	"Build cuda_13.0.r13.0/compiler.36424714_0"
        /*0030*/ 	.string	"-arch sm_90a -m 64 "



//--------------------- .note.nv.cuinfo           --------------------------
	.section	.note.nv.cuinfo,"",@"SHT_NOTE"
	.sectionflags	@"SHF_NOTE_NV_CUINFO"
        /*0018*/ 	.short	0x0002
        /*001a*/ 	.short	0x005a
        /*001c*/ 	.short	0x0082
	.zero		2


//--------------------- .nv.info                  --------------------------
	.section	.nv.info,"",@"SHT_CUDA_INFO"
	.align	4


	//----- nvinfo : EIATTR_REGCOUNT
	.align		4
        /*0000*/ 	.byte	0x04, 0x2f
        /*0002*/ 	.short	(.L_15 - .L_14)
	.align		4
.L_14:
        /*0004*/ 	.word	index@(_ZN7cutlass13device_kernelINS_4gemm6kernel13GemmUniversalIN4cute5tupleIJiiiiEEENS1_10collective13CollectiveMmaINS1_34MainloopSm90TmaGmmaWarpSpecializedILi3ENS5_IJNS4_1CILi1EEESB_SB_EEENS1_35KernelTmaWarpSpecializedCooperativeEEENS5_IJNSA_ILi256EEENSA_ILi32EEESF_EEEaNS5_IJlSB_lEEEaSI_NS4_8TiledMMAINS4_8MMA_AtomIJNS4_4SM904GMMA26MMA_64x32x32_S32S8S8_SS_TNEEEENS4_6LayoutINS5_IJNSA_ILi2EEESB_SB_EEENS5_IJSB_NSA_ILi0EEESS_EEEEENS5_IJNS4_10UnderscoreESV_SV_EEEEENS4_13SM90_TMA_LOADENS4_14ComposedLayoutINS4_7SwizzleILi3ELi4ELi3EEENS4_18smem_ptr_flag_bitsILi8EEENSP_INS5_IJNSA_ILi8EEENSA_ILi128EEEEEENS5_IJS15_SB_EEEEEEEvNS4_8identityESY_S19_vS1A_EENS_8epilogue10collective6detail29Sm90TmaWarpSpecializedAdapterINS1D_15DefaultEpilogueIaSI_SI_NS1C_6thread17LinearCombinationIaLi1EiiLNS1H_9ScaleType4KindE0ELNS_15FloatRoundStyleE2EaEENS1_15EpilogueDefaultEEEEEvvEEEEvNT_6ParamsE)
        /*0008*/ 	.word	0x000000a8


	//----- nvinfo : EIATTR_FRAME_SIZE
	.align		4
.L_15:
        /*000c*/ 	.byte	0x04, 0x11
        /*000e*/ 	.short	(.L_17 - .L_16)
	.align		4
.L_16:
        /*0010*/ 	.word	index@(_ZN7cutlass13device_kernelINS_4gemm6kernel13GemmUniversalIN4cute5tupleIJiiiiEEENS1_10collective13CollectiveMmaINS1_34MainloopSm90TmaGmmaWarpSpecializedILi3ENS5_IJNS4_1CILi1EEESB_SB_EEENS1_35KernelTmaWarpSpecializedCooperativeEEENS5_IJNSA_ILi256EEENSA_ILi32EEESF_EEEaNS5_IJlSB_lEEEaSI_NS4_8TiledMMAINS4_8MMA_AtomIJNS4_4SM904GMMA26MMA_64x32x32_S32S8S8_SS_TNEEEENS4_6LayoutINS5_IJNSA_ILi2EEESB_SB_EEENS5_IJSB_NSA_ILi0EEESS_EEEEENS5_IJNS4_10UnderscoreESV_SV_EEEEENS4_13SM90_TMA_LOADENS4_14ComposedLayoutINS4_7SwizzleILi3ELi4ELi3EEENS4_18smem_ptr_flag_bitsILi8EEENSP_INS5_IJNSA_ILi8EEENSA_ILi128EEEEEENS5_IJS15_SB_EEEEEEEvNS4_8identityESY_S19_vS1A_EENS_8epilogue10collective6detail29Sm90TmaWarpSpecializedAdapterINS1D_15DefaultEpilogueIaSI_SI_NS1C_6thread17LinearCombinationIaLi1EiiLNS1H_9ScaleType4KindE0ELNS_15FloatRoundStyleE2EaEENS1_15EpilogueDefaultEEEEEvvEEEEvNT_6ParamsE)
        /*0014*/ 	.word	0x00000000


	//----- nvinfo : EIATTR_MIN_STACK_SIZE
	.align		4
.L_17:
        /*0018*/ 	.byte	0x04, 0x12
        /*001a*/ 	.short	(.L_19 - .L_18)
	.align		4
.L_18:
        /*001c*/ 	.word	index@(_ZN7cutlass13device_kernelINS_4gemm6kernel13GemmUniversalIN4cute5tupleIJiiiiEEENS1_10collective13CollectiveMmaINS1_34MainloopSm90TmaGmmaWarpSpecializedILi3ENS5_IJNS4_1CILi1EEESB_SB_EEENS1_35KernelTmaWarpSpecializedCooperativeEEENS5_IJNSA_ILi256EEENSA_ILi32EEESF_EEEaNS5_IJlSB_lEEEaSI_NS4_8TiledMMAINS4_8MMA_AtomIJNS4_4SM904GMMA26MMA_64x32x32_S32S8S8_SS_TNEEEENS4_6LayoutINS5_IJNSA_ILi2EEESB_SB_EEENS5_IJSB_NSA_ILi0EEESS_EEEEENS5_IJNS4_10UnderscoreESV_SV_EEEEENS4_13SM90_TMA_LOADENS4_14ComposedLayoutINS4_7SwizzleILi3ELi4ELi3EEENS4_18smem_ptr_flag_bitsILi8EEENSP_INS5_IJNSA_ILi8EEENSA_ILi128EEEEEENS5_IJS15_SB_EEEEEEEvNS4_8identityESY_S19_vS1A_EENS_8epilogue10collective6detail29Sm90TmaWarpSpecializedAdapterINS1D_15DefaultEpilogueIaSI_SI_NS1C_6thread17LinearCombinationIaLi1EiiLNS1H_9ScaleType4KindE0ELNS_15FloatRoundStyleE2EaEENS1_15EpilogueDefaultEEEEEvvEEEEvNT_6ParamsE)
        /*0020*/ 	.word	0x00000000
.L_19:


//--------------------- .nv.compat                --------------------------
	.section	.nv.compat,"",@"SHT_CUDA_COMPAT_INFO"
	.align	4
        /*0000*/ 	.byte	0x02, 0x09, 0x01, 0x00, 0x02, 0x02, 0x04, 0x00, 0x02, 0x05, 0x05, 0x00, 0x03, 0x07, 0x01, 0x01
        /*0010*/ 	.byte	0x02, 0x03, 0x01, 0x00, 0x02, 0x06, 0x01, 0x00, 0x04, 0x0b, 0x08, 0x00, 0x00, 0x00, 0x00, 0x00
        /*0020*/ 	.byte	0x00, 0x00, 0x00, 0x00


//--------------------- .nv.info._ZN7cutlass13device_kernelINS_4gemm6kernel13GemmUniversalIN4cute5tupleIJiiiiEEENS1_10collective13CollectiveMmaINS1_34MainloopSm90TmaGmmaWarpSpecializedILi3ENS5_IJNS4_1CILi1EEESB_SB_EEENS1_35KernelTmaWarpSpecializedCooperativeEEENS5_IJNSA_ILi256EEENSA_ILi32EEESF_EEEaNS5_IJlSB_lEEEaSI_NS4_8TiledMMAINS4_8MMA_AtomIJNS4_4SM904GMMA26MMA_64x32x32_S32S8S8_SS_TNEEEENS4_6LayoutINS5_IJNSA_ILi2EEESB_SB_EEENS5_IJSB_NSA_ILi0EEESS_EEEEENS5_IJNS4_10UnderscoreESV_SV_EEEEENS4_13SM90_TMA_LOADENS4_14ComposedLayoutINS4_7SwizzleILi3ELi4ELi3EEENS4_18smem_ptr_flag_bitsILi8EEENSP_INS5_IJNSA_ILi8EEENSA_ILi128EEEEEENS5_IJS15_SB_EEEEEEEvNS4_8identityESY_S19_vS1A_EENS_8epilogue10collective6detail29Sm90TmaWarpSpecializedAdapterINS1D_15DefaultEpilogueIaSI_SI_NS1C_6thread17LinearCombinationIaLi1EiiLNS1H_9ScaleType4KindE0ELNS_15FloatRoundStyleE2EaEENS1_15EpilogueDefaultEEEEEvvEEEEvNT_6ParamsE --------------------------
	.section	.nv.info._ZN7cutlass13device_kernelINS_4gemm6kernel13GemmUniversalIN4cute5tupleIJiiiiEEENS1_10collective13CollectiveMmaINS1_34MainloopSm90TmaGmmaWarpSpecializedILi3ENS5_IJNS4_1CILi1EEESB_SB_EEENS1_35KernelTmaWarpSpecializedCooperativeEEENS5_IJNSA_ILi256EEENSA_ILi32EEESF_EEEaNS5_IJlSB_lEEEaSI_NS4_8TiledMMAINS4_8MMA_AtomIJNS4_4SM904GMMA26MMA_64x32x32_S32S8S8_SS_TNEEEENS4_6LayoutINS5_IJNSA_ILi2EEESB_SB_EEENS5_IJSB_NSA_ILi0EEESS_EEEEENS5_IJNS4_10UnderscoreESV_SV_EEEEENS4_13SM90_TMA_LOADENS4_14ComposedLayoutINS4_7SwizzleILi3ELi4ELi3EEENS4_18smem_ptr_flag_bitsILi8EEENSP_INS5_IJNSA_ILi8EEENSA_ILi128EEEEEENS5_IJS15_SB_EEEEEEEvNS4_8identityESY_S19_vS1A_EENS_8epilogue10collective6detail29Sm90TmaWarpSpecializedAdapterINS1D_15DefaultEpilogueIaSI_SI_NS1C_6thread17LinearCombinationIaLi1EiiLNS1H_9ScaleType4KindE0ELNS_15FloatRoundStyleE2EaEENS1_15EpilogueDefaultEEEEEvvEEEEvNT_6ParamsE,"",@"SHT_CUDA_INFO"
	.sectionflags	@""
	.align	4


	//----- nvinfo : EIATTR_CUDA_API_VERSION
	.align		4
        /*0000*/ 	.byte	0x04, 0x37
        /*0002*/ 	.short	(.L_21 - .L_20)
.L_20:
        /*0004*/ 	.word	0x00000082


	//----- nvinfo : EIATTR_KPARAM_INFO
	.align		4
.L_21:
        /*0008*/ 	.byte	0x04, 0x17
        /*000a*/ 	.short	(.L_23 - .L_22)
.L_22:
        /*000c*/ 	.word	0x00000000
        /*0010*/ 	.short	0x0000
        /*0012*/ 	.short	0x0070
        /*0014*/ 	.byte	0x00, 0xf0, 0x01, 0x10


	//----- nvinfo : EIATTR_SPARSE_MMA_MASK
	.align		4
.L_23:
        /*0018*/ 	.byte	0x03, 0x50
        /*001a*/ 	.short	0x0000


	//----- nvinfo : EIATTR_MAXREG_COUNT
	.align		4
        /*001c*/ 	.byte	0x03, 0x1b
        /*001e*/ 	.short	0x00a8


	//----- nvinfo : EIATTR_NUM_BARRIERS
	.align		4
        /*0020*/ 	.byte	0x02, 0x4c
        /*0022*/ 	.byte	0x01
	.zero		1


	//----- nvinfo : EIATTR_EXTERNS
	.align		4
        /*0024*/ 	.byte	0x04, 0x0f
        /*0026*/ 	.short	(.L_25 - .L_24)


	//   ....[0]....
	.align		4
.L_24:
        /*0028*/ 	.word	index@(__assertfail)


	//----- nvinfo : EIATTR_MERCURY_ISA_VERSION
	.align		4
.L_25:
        /*002c*/ 	.byte	0x03, 0x5f
        /*002e*/ 	.short	0x0101


	//----- nvinfo : EIATTR_INT_WARP_WIDE_INSTR_OFFSETS
	.align		4
        /*0030*/ 	.byte	0x04, 0x31
        /*0032*/ 	.short	(.L_27 - .L_26)


	//   ....[0]....
.L_26:
        /*0034*/ 	.word	0x00000390


	//   ....[1]....
        /*0038*/ 	.word	0x000003c0


	//   ....[2]....
        /*003c*/ 	.word	0x000004a0


	//----- nvinfo : EIATTR_COOP_GROUP_MASK_REGIDS
	.align		4
.L_27:
        /*0040*/ 	.byte	0x04, 0x29
        /*0042*/ 	.short	(.L_29 - .L_28)


	//   ....[0]....
.L_28:
        /*0044*/ 	.word	0xffffffff


	//   ....[1]....
        /*0048*/ 	.word	0xffffffff


	//   ....[2]....
        /*004c*/ 	.word	0xffffffff


	//   ....[3]....
        /*0050*/ 	.word	0xffffffff


	//   ....[4]....
        /*0054*/ 	.word	0xffffffff


	//----- nvinfo : EIATTR_COOP_GROUP_INSTR_OFFSETS
	.align		4
.L_29:
        /*0058*/ 	.byte	0x04, 0x28
        /*005a*/ 	.short	(.L_31 - .L_30)


	//   ....[0]....
.L_30:
        /*005c*/ 	.word	0x00000060


	//   ....[1]....
        /*0060*/ 	.word	0x00000070


	//   ....[2]....
        /*0064*/ 	.word	0x00000130


	//   ....[3]....
        /*0068*/ 	.word	0x000002a0


	//   ....[4]....
        /*006c*/ 	.word	0x00000f40


	//----- nvinfo : EIATTR_REG_RECONFIG
	.align		4
.L_31:
        /*0070*/ 	.byte	0x01, 0x54
	.zero		2


	//----- nvinfo : EIATTR_SYSCALL_OFFSETS
	.align		4
        /*0074*/ 	.byte	0x04, 0x46
        /*0076*/ 	.short	(.L_33 - .L_32)


	//   ....[0]....
.L_32:
        /*0078*/ 	.word	0x00001110


	//----- nvinfo : EIATTR_MBARRIER_INSTR_OFFSETS
	.align		4
.L_33:
        /*007c*/ 	.byte	0x04, 0x39
        /*007e*/ 	.short	(.L_35 - .L_34)


	//   ....[0]....
.L_34:
        /*0080*/ 	.word	0x00000230
        /*0084*/ 	.word	0x000000ff
        /*0088*/ 	.word	0x00000000
        /*008c*/ 	.short	0x0100
        /*008e*/ 	.byte	0x08
	.zero		1


	//   ....[1]....
        /*0090*/ 	.word	0x00000240
        /*0094*/ 	.word	0x000000ff
        /*0098*/ 	.word	0x00000018
        /*009c*/ 	.short	0x0100
        /*009e*/ 	.byte	0x08
	.zero		1


	//   ....[2]....
        /*00a0*/ 	.word	0x00000250
        /*00a4*/ 	.word	0x000000ff
        /*00a8*/ 	.word	0x00000008
        /*00ac*/ 	.short	0x0100
        /*00ae*/ 	.byte	0x08
	.zero		1


	//   ....[3]....
        /*00b0*/ 	.word	0x00000260
        /*00b4*/ 	.word	0x000000ff
        /*00b8*/ 	.word	0x00000020
        /*00bc*/ 	.short	0x0100
        /*00be*/ 	.byte	0x08
	.zero		1


	//   ....[4]....
        /*00c0*/ 	.word	0x00000270
        /*00c4*/ 	.word	0x000000ff
        /*00c8*/ 	.word	0x00000010
        /*00cc*/ 	.short	0x0100
        /*00ce*/ 	.byte	0x08
	.zero		1


	//   ....[5]....
        /*00d0*/ 	.word	0x00000280
        /*00d4*/ 	.word	0x000000ff
        /*00d8*/ 	.word	0x00000028
        /*00dc*/ 	.short	0x0100
        /*00de*/ 	.byte	0x08
	.zero		1


	//   ....[6]....
        /*00e0*/ 	.word	0x00000510
        /*00e4*/ 	.word	0x000000ff
        /*00e8*/ 	.word	0x00000040
        /*00ec*/ 	.short	0x0100
        /*00ee*/ 	.byte	0x06
	.zero		1


	//   ....[7]....
        /*00f0*/ 	.word	0x00000570
        /*00f4*/ 	.word	0x000000ff
        /*00f8*/ 	.word	0x00000048
        /*00fc*/ 	.short	0x0100
        /*00fe*/ 	.byte	0x06
	.zero		1


	//   ....[8]....
        /*0100*/ 	.word	0x000011e0
        /*0104*/ 	.word	0x00000003
        /*0108*/ 	.word	0x00000000
        /*010c*/ 	.short	0x010a
        /*010e*/ 	.byte	0x3f
	.zero		1


	//   ....[9]....
        /*0110*/ 	.word	0x00001220
        /*0114*/ 	.word	0x00000003
        /*0118*/ 	.word	0x00000000
        /*011c*/ 	.short	0x010a
        /*011e*/ 	.byte	0x3f
	.zero		1


	//   ....[10]....
        /*0120*/ 	.word	0x00001ab0
        /*0124*/ 	.word	0x00000005
        /*0128*/ 	.word	0x00000000
        /*012c*/ 	.short	0x010a
        /*012e*/ 	.byte	0x3f
	.zero		1


	//   ....[11]....
        /*0130*/ 	.word	0x00001af0
        /*0134*/ 	.word	0x00000005
        /*0138*/ 	.word	0x00000000
        /*013c*/ 	.short	0x010a
        /*013e*/ 	.byte	0x3f
	.zero		1


	//   ....[12]....
        /*0140*/ 	.word	0x00002210
        /*0144*/ 	.word	0x00000004
        /*0148*/ 	.word	0x00000000
        /*014c*/ 	.short	0x0101
        /*014e*/ 	.byte	0x3f
	.zero		1


	//   ....[13]....
        /*0150*/ 	.word	0x000023f0
        /*0154*/ 	.word	0x00000000
        /*0158*/ 	.word	0x00000000
        /*015c*/ 	.short	0x0101
        /*015e*/ 	.byte	0x3f
	.zero		1


	//   ....[14]....
        /*0160*/ 	.word	0x000052d0
        /*0164*/ 	.word	0x0000000e
        /*0168*/ 	.word	0x00000018
        /*016c*/ 	.short	0x010a
        /*016e*/ 	.byte	0x3f
	.zero		1


	//   ....[15]....
        /*0170*/ 	.word	0x00005710
        /*0174*/ 	.word	0x00000006
        /*0178*/ 	.word	0x00000048
        /*017c*/ 	.short	0x0101
        /*017e*/ 	.byte	0x3f
	.zero		1


	//   ....[16]....
        /*0180*/ 	.word	0x00005e40
        /*0184*/ 	.word	0x00000007
        /*0188*/ 	.word	0x00000000
        /*018c*/ 	.short	0x010a
        /*018e*/ 	.byte	0x3f
	.zero		1


	//   ....[17]....
        /*0190*/ 	.word	0x00005ec0
        /*0194*/ 	.word	0x00000009
        /*0198*/ 	.word	0x00000000
        /*019c*/ 	.short	0x010a
        /*019e*/ 	.byte	0x3f
	.zero		1


	//   ....[18]....
        /*01a0*/ 	.word	0x00005f50
        /*01a4*/ 	.word	0x00000003
        /*01a8*/ 	.word	0x00000000
        /*01ac*/ 	.short	0x010a
        /*01ae*/ 	.byte	0x3f
	.zero		1


	//   ....[19]....
        /*01b0*/ 	.word	0x00005fb0
        /*01b4*/ 	.word	0x00000003
        /*01b8*/ 	.word	0x00000000
        /*01bc*/ 	.short	0x010a
        /*01be*/ 	.byte	0x3f
	.zero		1


	//   ....[20]....
        /*01c0*/ 	.word	0x00006000
        /*01c4*/ 	.word	0x00000005
        /*01c8*/ 	.word	0x00000000
        /*01cc*/ 	.short	0x010a
        /*01ce*/ 	.byte	0x3f
	.zero		1


	//   ....[21]....
        /*01d0*/ 	.word	0x000060d0
        /*01d4*/ 	.word	0x0000000e
        /*01d8*/ 	.word	0x00000018
        /*01dc*/ 	.short	0x010a
        /*01de*/ 	.byte	0x3f
	.zero		1


	//   ....[22]....
        /*01e0*/ 	.word	0x000061a0
        /*01e4*/ 	.word	0x00000007
        /*01e8*/ 	.word	0x00000000
        /*01ec*/ 	.short	0x010a
        /*01ee*/ 	.byte	0x3f
	.zero		1


	//   ....[23]....
        /*01f0*/ 	.word	0x000061f0
        /*01f4*/ 	.word	0x00000009
        /*01f8*/ 	.word	0x00000000
        /*01fc*/ 	.short	0x010a
        /*01fe*/ 	.byte	0x3f
	.zero		1


	//----- nvinfo : EIATTR_NUM_MBARRIERS
	.align		4
.L_35:
        /*0200*/ 	.byte	0x03, 0x38
        /*0202*/ 	.short	0x0008


	//----- nvinfo : EIATTR_EXIT_INSTR_OFFSETS
	.align		4
        /*0204*/ 	.byte	0x04, 0x1c
        /*0206*/ 	.short	(.L_37 - .L_36)


	//   ....[0]....
.L_36:
        /*0208*/ 	.word	0x000005c0


	//   ....[1]....
        /*020c*/ 	.word	0x00000e80


	//   ....[2]....
        /*0210*/ 	.word	0x00004940


	//   ....[3]....
        /*0214*/ 	.word	0x00004f70


	//   ....[4]....
        /*0218*/ 	.word	0x00005fa0


	//----- nvinfo : EIATTR_MAX_THREADS
	.align		4
.L_37:
        /*021c*/ 	.byte	0x04, 0x05
        /*021e*/ 	.short	(.L_39 - .L_38)
.L_38:
        /*0220*/ 	.word	0x00000180
        /*0224*/ 	.word	0x00000001
        /*0228*/ 	.word	0x00000001


	//----- nvinfo : EIATTR_CRS_STACK_SIZE
	.align		4
.L_39:
        /*022c*/ 	.byte	0x04, 0x1e
        /*022e*/ 	.short	(.L_41 - .L_40)
.L_40:
        /*0230*/ 	.word	0x00000000


	//----- nvinfo : EIATTR_CBANK_PARAM_SIZE
	.align		4
.L_41:
        /*0234*/ 	.byte	0x03, 0x19
        /*0236*/ 	.short	0x0470


	//----- nvinfo : EIATTR_PARAM_CBANK
	.align		4
        /*0238*/ 	.byte	0x04, 0x0a
        /*023a*/ 	.short	(.L_43 - .L_42)
	.align		4
.L_42:
        /*023c*/ 	.word	index@(.nv.constant0._ZN7cutlass13device_kernelINS_4gemm6kernel13GemmUniversalIN4cute5tupleIJiiiiEEENS1_10collective13CollectiveMmaINS1_34MainloopSm90TmaGmmaWarpSpecializedILi3ENS5_IJNS4_1CILi1EEESB_SB_EEENS1_35KernelTmaWarpSpecializedCooperativeEEENS5_IJNSA_ILi256EEENSA_ILi32EEESF_EEEaNS5_IJlSB_lEEEaSI_NS4_8TiledMMAINS4_8MMA_AtomIJNS4_4SM904GMMA26MMA_64x32x32_S32S8S8_SS_TNEEEENS4_6LayoutINS5_IJNSA_ILi2EEESB_SB_EEENS5_IJSB_NSA_ILi0EEESS_EEEEENS5_IJNS4_10UnderscoreESV_SV_EEEEENS4_13SM90_TMA_LOADENS4_14ComposedLayoutINS4_7SwizzleILi3ELi4ELi3EEENS4_18smem_ptr_flag_bitsILi8EEENSP_INS5_IJNSA_ILi8EEENSA_ILi128EEEEEENS5_IJS15_SB_EEEEEEEvNS4_8identityESY_S19_vS1A_EENS_8epilogue10collective6detail29Sm90TmaWarpSpecializedAdapterINS1D_15DefaultEpilogueIaSI_SI_NS1C_6thread17LinearCombinationIaLi1EiiLNS1H_9ScaleType4KindE0ELNS_15FloatRoundStyleE2EaEENS1_15EpilogueDefaultEEEEEvvEEEEvNT_6ParamsE)
        /*0240*/ 	.short	0x0210
        /*0242*/ 	.short	0x0470


	//----- nvinfo : EIATTR_SW_WAR
	.align		4
.L_43:
        /*0244*/ 	.byte	0x04, 0x36
        /*0246*/ 	.short	(.L_45 - .L_44)
.L_44:
        /*0248*/ 	.word	0x00000008
.L_45:


//--------------------- .nv.callgraph             --------------------------
	.section	.nv.callgraph,"",@"SHT_CUDA_CALLGRAPH"
	.align	4
	.sectionentsize	8
	.align		4
        /*0000*/ 	.word	0x00000000
	.align		4
        /*0004*/ 	.word	0xffffffff
	.align		4
        /*0008*/ 	.word	index@(_ZN7cutlass13device_kernelINS_4gemm6kernel13GemmUniversalIN4cute5tupleIJiiiiEEENS1_10collective13CollectiveMmaINS1_34MainloopSm90TmaGmmaWarpSpecializedILi3ENS5_IJNS4_1CILi1EEESB_SB_EEENS1_35KernelTmaWarpSpecializedCooperativeEEENS5_IJNSA_ILi256EEENSA_ILi32EEESF_EEEaNS5_IJlSB_lEEEaSI_NS4_8TiledMMAINS4_8MMA_AtomIJNS4_4SM904GMMA26MMA_64x32x32_S32S8S8_SS_TNEEEENS4_6LayoutINS5_IJNSA_ILi2EEESB_SB_EEENS5_IJSB_NSA_ILi0EEESS_EEEEENS5_IJNS4_10UnderscoreESV_SV_EEEEENS4_13SM90_TMA_LOADENS4_14ComposedLayoutINS4_7SwizzleILi3ELi4ELi3EEENS4_18smem_ptr_flag_bitsILi8EEENSP_INS5_IJNSA_ILi8EEENSA_ILi128EEEEEENS5_IJS15_SB_EEEEEEEvNS4_8identityESY_S19_vS1A_EENS_8epilogue10collective6detail29Sm90TmaWarpSpecializedAdapterINS1D_15DefaultEpilogueIaSI_SI_NS1C_6thread17LinearCombinationIaLi1EiiLNS1H_9ScaleType4KindE0ELNS_15FloatRoundStyleE2EaEENS1_15EpilogueDefaultEEEEEvvEEEEvNT_6ParamsE)
	.align		4
        /*000c*/ 	.word	index@(__assertfail)
	.align		4
        /*0010*/ 	.word	0x00000000
	.align		4
        /*0014*/ 	.word	0xfffffffe
	.align		4
        /*0018*/ 	.word	0x00000000
	.align		4
        /*001c*/ 	.word	0xfffffffd
	.align		4
        /*0020*/ 	.word	0x00000000
	.align		4
        /*0024*/ 	.word	0xfffffffc


//--------------------- .nv.constant4             --------------------------
	.section	.nv.constant4,"a",@progbits
	.align	8
	.align		8
.nv.constant4:
        /*0000*/ 	.dword	__assertfail
	.align		8
        /*0008*/ 	.dword	__unnamed_1
	.align		8
        /*0010*/ 	.dword	_ZN39_INTERNAL_7cf7adc1_4_k_cu_7e2bd9b4_73634cuda3std3__45__cpo5beginE
	.align		8
        /*0018*/ 	.dword	_ZN39_INTERNAL_7cf7adc1_4_k_cu_7e2bd9b4_73634cuda3std3__45__cpo3endE
	.align		8
        /*0020*/ 	.dword	_ZN39_INTERNAL_7cf7adc1_4_k_cu_7e2bd9b4_73634cuda3std3__45__cpo6cbeginE
	.align		8
        /*0028*/ 	.dword	_ZN39_INTERNAL_7cf7adc1_4_k_cu_7e2bd9b4_73634cuda3std3__45__cpo4cendE
	.align		8
        /*0030*/ 	.dword	_ZN39_INTERNAL_7cf7adc1_4_k_cu_7e2bd9b4_73634cuda3std3__441_GLOBAL__N__7cf7adc1_4_k_cu_7e2bd9b4_73636ignoreE
	.align		8
        /*0038*/ 	.dword	_ZN39_INTERNAL_7cf7adc1_4_k_cu_7e2bd9b4_73634cuda3std3__419piecewise_constructE
	.align		8
        /*0040*/ 	.dword	_ZN39_INTERNAL_7cf7adc1_4_k_cu_7e2bd9b4_73634cuda3std3__48in_placeE
	.align		8
        /*0048*/ 	.dword	_ZN39_INTERNAL_7cf7adc1_4_k_cu_7e2bd9b4_73634cuda3std6ranges3__45__cpo4swapE
	.align		8
        /*0050*/ 	.dword	_ZN39_INTERNAL_7cf7adc1_4_k_cu_7e2bd9b4_73634cuda3std6ranges3__45__cpo9iter_moveE
	.align		8
        /*0058*/ 	.dword	_ZN39_INTERNAL_7cf7adc1_4_k_cu_7e2bd9b4_73634cute7productE
	.align		8
        /*0060*/ 	.dword	_ZN39_INTERNAL_7cf7adc1_4_k_cu_7e2bd9b4_73634cute1_E
	.align		8
        /*0068*/ 	.dword	$str$22
	.align		8
        /*0070*/ 	.dword	$str$23


//--------------------- .text._ZN7cutlass13device_kernelINS_4gemm6kernel13GemmUniversalIN4cute5tupleIJiiiiEEENS1_10collective13CollectiveMmaINS1_34MainloopSm90TmaGmmaWarpSpecializedILi3ENS5_IJNS4_1CILi1EEESB_SB_EEENS1_35KernelTmaWarpSpecializedCooperativeEEENS5_IJNSA_ILi256EEENSA_ILi32EEESF_EEEaNS5_IJlSB_lEEEaSI_NS4_8TiledMMAINS4_8MMA_AtomIJNS4_4SM904GMMA26MMA_64x32x32_S32S8S8_SS_TNEEEENS4_6LayoutINS5_IJNSA_ILi2EEESB_SB_EEENS5_IJSB_NSA_ILi0EEESS_EEEEENS5_IJNS4_10UnderscoreESV_SV_EEEEENS4_13SM90_TMA_LOADENS4_14ComposedLayoutINS4_7SwizzleILi3ELi4ELi3EEENS4_18smem_ptr_flag_bitsILi8EEENSP_INS5_IJNSA_ILi8EEENSA_ILi128EEEEEENS5_IJS15_SB_EEEEEEEvNS4_8identityESY_S19_vS1A_EENS_8epilogue10collective6detail29Sm90TmaWarpSpecializedAdapterINS1D_15DefaultEpilogueIaSI_SI_NS1C_6thread17LinearCombinationIaLi1EiiLNS1H_9ScaleType4KindE0ELNS_15FloatRoundStyleE2EaEENS1_15EpilogueDefaultEEEEEvvEEEEvNT_6ParamsE --------------------------
	.section	.text._ZN7cutlass13device_kernelINS_4gemm6kernel13GemmUniversalIN4cute5tupleIJiiiiEEENS1_10collective13CollectiveMmaINS1_34MainloopSm90TmaGmmaWarpSpecializedILi3ENS5_IJNS4_1CILi1EEESB_SB_EEENS1_35KernelTmaWarpSpecializedCooperativeEEENS5_IJNSA_ILi256EEENSA_ILi32EEESF_EEEaNS5_IJlSB_lEEEaSI_NS4_8TiledMMAINS4_8MMA_AtomIJNS4_4SM904GMMA26MMA_64x32x32_S32S8S8_SS_TNEEEENS4_6LayoutINS5_IJNSA_ILi2EEESB_SB_EEENS5_IJSB_NSA_ILi0EEESS_EEEEENS5_IJNS4_10UnderscoreESV_SV_EEEEENS4_13SM90_TMA_LOADENS4_14ComposedLayoutINS4_7SwizzleILi3ELi4ELi3EEENS4_18smem_ptr_flag_bitsILi8EEENSP_INS5_IJNSA_ILi8EEENSA_ILi128EEEEEENS5_IJS15_SB_EEEEEEEvNS4_8identityESY_S19_vS1A_EENS_8epilogue10collective6detail29Sm90TmaWarpSpecializedAdapterINS1D_15DefaultEpilogueIaSI_SI_NS1C_6thread17LinearCombinationIaLi1EiiLNS1H_9ScaleType4KindE0ELNS_15FloatRoundStyleE2EaEENS1_15EpilogueDefaultEEEEEvvEEEEvNT_6ParamsE,"ax",@progbits
	.align	128
.text._ZN7cutlass13device_kernelINS_4gemm6kernel13GemmUniversalIN4cute5tupleIJiiiiEEENS1_10collective13CollectiveMmaINS1_34MainloopSm90TmaGmmaWarpSpecializedILi3ENS5_IJNS4_1CILi1EEESB_SB_EEENS1_35KernelTmaWarpSpecializedCooperativeEEENS5_IJNSA_ILi256EEENSA_ILi32EEESF_EEEaNS5_IJlSB_lEEEaSI_NS4_8TiledMMAINS4_8MMA_AtomIJNS4_4SM904GMMA26MMA_64x32x32_S32S8S8_SS_TNEEEENS4_6LayoutINS5_IJNSA_ILi2EEESB_SB_EEENS5_IJSB_NSA_ILi0EEESS_EEEEENS5_IJNS4_10UnderscoreESV_SV_EEEEENS4_13SM90_TMA_LOADENS4_14ComposedLayoutINS4_7SwizzleILi3ELi4ELi3EEENS4_18smem_ptr_flag_bitsILi8EEENSP_INS5_IJNSA_ILi8EEENSA_ILi128EEEEEENS5_IJS15_SB_EEEEEEEvNS4_8identityESY_S19_vS1A_EENS_8epilogue10collective6detail29Sm90TmaWarpSpecializedAdapterINS1D_15DefaultEpilogueIaSI_SI_NS1C_6thread17LinearCombinationIaLi1EiiLNS1H_9ScaleType4KindE0ELNS_15FloatRoundStyleE2EaEENS1_15EpilogueDefaultEEEEEvvEEEEvNT_6ParamsE:
        .type           _ZN7cutlass13device_kernelINS_4gemm6kernel13GemmUniversalIN4cute5tupleIJiiiiEEENS1_10collective13CollectiveMmaINS1_34MainloopSm90TmaGmmaWarpSpecializedILi3ENS5_IJNS4_1CILi1EEESB_SB_EEENS1_35KernelTmaWarpSpecializedCooperativeEEENS5_IJNSA_ILi256EEENSA_ILi32EEESF_EEEaNS5_IJlSB_lEEEaSI_NS4_8TiledMMAINS4_8MMA_AtomIJNS4_4SM904GMMA26MMA_64x32x32_S32S8S8_SS_TNEEEENS4_6LayoutINS5_IJNSA_ILi2EEESB_SB_EEENS5_IJSB_NSA_ILi0EEESS_EEEEENS5_IJNS4_10UnderscoreESV_SV_EEEEENS4_13SM90_TMA_LOADENS4_14ComposedLayoutINS4_7SwizzleILi3ELi4ELi3EEENS4_18smem_ptr_flag_bitsILi8EEENSP_INS5_IJNSA_ILi8EEENSA_ILi128EEEEEENS5_IJS15_SB_EEEEEEEvNS4_8identityESY_S19_vS1A_EENS_8epilogue10collective6detail29Sm90TmaWarpSpecializedAdapterINS1D_15DefaultEpilogueIaSI_SI_NS1C_6thread17LinearCombinationIaLi1EiiLNS1H_9ScaleType4KindE0ELNS_15FloatRoundStyleE2EaEENS1_15EpilogueDefaultEEEEEvvEEEEvNT_6ParamsE,@function
        .size           _ZN7cutlass13device_kernelINS_4gemm6kernel13GemmUniversalIN4cute5tupleIJiiiiEEENS1_10collective13CollectiveMmaINS1_34MainloopSm90TmaGmmaWarpSpecializedILi3ENS5_IJNS4_1CILi1EEESB_SB_EEENS1_35KernelTmaWarpSpecializedCooperativeEEENS5_IJNSA_ILi256EEENSA_ILi32EEESF_EEEaNS5_IJlSB_lEEEaSI_NS4_8TiledMMAINS4_8MMA_AtomIJNS4_4SM904GMMA26MMA_64x32x32_S32S8S8_SS_TNEEEENS4_6LayoutINS5_IJNSA_ILi2EEESB_SB_EEENS5_IJSB_NSA_ILi0EEESS_EEEEENS5_IJNS4_10UnderscoreESV_SV_EEEEENS4_13SM90_TMA_LOADENS4_14ComposedLayoutINS4_7SwizzleILi3ELi4ELi3EEENS4_18smem_ptr_flag_bitsILi8EEENSP_INS5_IJNSA_ILi8EEENSA_ILi128EEEEEENS5_IJS15_SB_EEEEEEEvNS4_8identityESY_S19_vS1A_EENS_8epilogue10collective6detail29Sm90TmaWarpSpecializedAdapterINS1D_15DefaultEpilogueIaSI_SI_NS1C_6thread17LinearCombinationIaLi1EiiLNS1H_9ScaleType4KindE0ELNS_15FloatRoundStyleE2EaEENS1_15EpilogueDefaultEEEEEvvEEEEvNT_6ParamsE,(.L_x_132 - _ZN7cutlass13device_kernelINS_4gemm6kernel13GemmUniversalIN4cute5tupleIJiiiiEEENS1_10collective13CollectiveMmaINS1_34MainloopSm90TmaGmmaWarpSpecializedILi3ENS5_IJNS4_1CILi1EEESB_SB_EEENS1_35KernelTmaWarpSpecializedCooperativeEEENS5_IJNSA_ILi256EEENSA_ILi32EEESF_EEEaNS5_IJlSB_lEEEaSI_NS4_8TiledMMAINS4_8MMA_AtomIJNS4_4SM904GMMA26MMA_64x32x32_S32S8S8_SS_TNEEEENS4_6LayoutINS5_IJNSA_ILi2EEESB_SB_EEENS5_IJSB_NSA_ILi0EEESS_EEEEENS5_IJNS4_10UnderscoreESV_SV_EEEEENS4_13SM90_TMA_LOADENS4_14ComposedLayoutINS4_7SwizzleILi3ELi4ELi3EEENS4_18smem_ptr_flag_bitsILi8EEENSP_INS5_IJNSA_ILi8EEENSA_ILi128EEEEEENS5_IJS15_SB_EEEEEEEvNS4_8identityESY_S19_vS1A_EENS_8epilogue10collective6detail29Sm90TmaWarpSpecializedAdapterINS1D_15DefaultEpilogueIaSI_SI_NS1C_6thread17LinearCombinationIaLi1EiiLNS1H_9ScaleType4KindE0ELNS_15FloatRoundStyleE2EaEENS1_15EpilogueDefaultEEEEEvvEEEEvNT_6ParamsE)
        .other          _ZN7cutlass13device_kernelINS_4gemm6kernel13GemmUniversalIN4cute5tupleIJiiiiEEENS1_10collective13CollectiveMmaINS1_34MainloopSm90TmaGmmaWarpSpecializedILi3ENS5_IJNS4_1CILi1EEESB_SB_EEENS1_35KernelTmaWarpSpecializedCooperativeEEENS5_IJNSA_ILi256EEENSA_ILi32EEESF_EEEaNS5_IJlSB_lEEEaSI_NS4_8TiledMMAINS4_8MMA_AtomIJNS4_4SM904GMMA26MMA_64x32x32_S32S8S8_SS_TNEEEENS4_6LayoutINS5_IJNSA_ILi2EEESB_SB_EEENS5_IJSB_NSA_ILi0EEESS_EEEEENS5_IJNS4_10UnderscoreESV_SV_EEEEENS4_13SM90_TMA_LOADENS4_14ComposedLayoutINS4_7SwizzleILi3ELi4ELi3EEENS4_18smem_ptr_flag_bitsILi8EEENSP_INS5_IJNSA_ILi8EEENSA_ILi128EEEEEENS5_IJS15_SB_EEEEEEEvNS4_8identityESY_S19_vS1A_EENS_8epilogue10collective6detail29Sm90TmaWarpSpecializedAdapterINS1D_15DefaultEpilogueIaSI_SI_NS1C_6thread17LinearCombinationIaLi1EiiLNS1H_9ScaleType4KindE0ELNS_15FloatRoundStyleE2EaEENS1_15EpilogueDefaultEEEEEvvEEEEvNT_6ParamsE,@"STO_CUDA_ENTRY STV_DEFAULT"
_ZN7cutlass13device_kernelINS_4gemm6kernel13GemmUniversalIN4cute5tupleIJiiiiEEENS1_10collective13CollectiveMmaINS1_34MainloopSm90TmaGmmaWarpSpecializedILi3ENS5_IJNS4_1CILi1EEESB_SB_EEENS1_35KernelTmaWarpSpecializedCooperativeEEENS5_IJNSA_ILi256EEENSA_ILi32EEESF_EEEaNS5_IJlSB_lEEEaSI_NS4_8TiledMMAINS4_8MMA_AtomIJNS4_4SM904GMMA26MMA_64x32x32_S32S8S8_SS_TNEEEENS4_6LayoutINS5_IJNSA_ILi2EEESB_SB_EEENS5_IJSB_NSA_ILi0EEESS_EEEEENS5_IJNS4_10UnderscoreESV_SV_EEEEENS4_13SM90_TMA_LOADENS4_14ComposedLayoutINS4_7SwizzleILi3ELi4ELi3EEENS4_18smem_ptr_flag_bitsILi8EEENSP_INS5_IJNSA_ILi8EEENSA_ILi128EEEEEENS5_IJS15_SB_EEEEEEEvNS4_8identityESY_S19_vS1A_EENS_8epilogue10collective6detail29Sm90TmaWarpSpecializedAdapterINS1D_15DefaultEpilogueIaSI_SI_NS1C_6thread17LinearCombinationIaLi1EiiLNS1H_9ScaleType4KindE0ELNS_15FloatRoundStyleE2EaEENS1_15EpilogueDefaultEEEEEvvEEEEvNT_6ParamsE:
[----:B------:R-:W0:Y:S01]  /*0000*/  LDC R1, c[0x0][0x28] ;  /* 0x00000a00ff017b82 */ /* 0x000e220000000800 */
[----:B------:R-:W1:Y:S01]  /*0010*/  S2R R18, SR_TID.X ;  /* 0x0000000000127919 */ /* 0x000e620000002100 */
[----:B------:R-:W-:Y:S01]  /*0020*/  ELECT P0, URZ, PT ;  /* 0x00000000003f782f */ /* 0x000fe20003800000 */
[----:B------:R-:W-:Y:S01]  /*0030*/  BSSY B0, `(.L_x_0) ;  /* 0x000000f000007945 */ /* 0x000fe20003800000 */
[--C-:B-1----:R-:W-:Y:S02]  /*0040*/  SHF.R.U32.HI R0, RZ, 0x5, R18.reuse ;  /* 0x00000005ff007819 */ /* 0x102fe40000011612 */
[----:B------:R-:W-:-:S03]  /*0050*/  SHF.R.U32.HI R2, RZ, 0x7, R18 ;  /* 0x00000007ff027819 */ /* 0x000fc60000011612 */
[----:B------:R-:W1:Y:S04]  /*0060*/  SHFL.IDX PT, R5, R0, RZ, 0x1f ;  /* 0x00001fff00057589 */ /* 0x000e6800000e0000 */
[----:B------:R2:W3:Y:S01]  /*0070*/  SHFL.IDX PT, R8, R2, RZ, 0x1f ;  /* 0x00001fff02087589 */ /* 0x0004e200000e0000 */
[----:B-1----:R-:W-:-:S13]  /*0080*/  ISETP.NE.OR P0, PT, R5, RZ, !P0 ;  /* 0x000000ff0500720c */ /* 0x002fda0004705670 */
[----:B0-23--:R-:W-:Y:S05]  /*0090*/  @P0 BRA `(.L_x_1) ;  /* 0x0000000000200947 */ /* 0x00dfea0003800000 */
[----:B------:R-:W-:Y:S02]  /*00a0*/  ULDC.64 UR4, c[0x0][0x198] ;  /* 0x0000660000047ab9 */ /* 0x000fe40000000a00 */
[----:B------:R-:W-:Y:S02]  /*00b0*/  UIADD3 UR6, UP0, UR4, 0xf0, URZ ;  /* 0x000000f004067890 */ /* 0x000fe4000ff1e03f */
[----:B------:R-:W-:Y:S02]  /*00c0*/  UIADD3 UR4, UP1, UR4, 0x1f0, URZ ;  /* 0x000001f004047890 */ /* 0x000fe4000ff3e03f */
[----:B------:R-:W-:Y:S02]  /*00d0*/  UIADD3.X UR7, URZ, UR5, URZ, UP0, !UPT ;  /* 0x000000053f077290 */ /* 0x000fe400087fe43f */
[----:B------:R-:W-:-:S07]  /*00e0*/  UIADD3.X UR5, URZ, UR5, URZ, UP1, !UPT ;  /* 0x000000053f057290 */ /* 0x000fce0008ffe43f */
[----:B------:R0:W-:Y:S02]  /*00f0*/  UTMACCTL.PF [UR6] ;  /* 0x00000000060079b9 */ /* 0x0001e40008040000 */
[----:B------:R0:W-:Y:S02]  /*0100*/  UTMACCTL.PF [UR4] ;  /* 0x00000000040079b9 */ /* 0x0001e40008040000 */
[----:B0-----:R-:W-:Y:S01]  /*0110*/  NOP ;  /* 0x0000000000007918 */ /* 0x001fe20000000000 */
.L_x_1:
[----:B------:R-:W-:Y:S05]  /*0120*/  BSYNC B0 ;  /* 0x0000000000007941 */ /* 0x000fea0003800000 */
.L_x_0:
[----:B------:R-:W0:Y:S02]  /*0130*/  SHFL.IDX PT, R2, R0, RZ, 0x1f ;  /* 0x00001fff00027589 */ /* 0x000e2400000e0000 */
[----:B0-----:R-:W-:-:S13]  /*0140*/  ISETP.NE.AND P0, PT, R2, RZ, PT ;  /* 0x000000ff0200720c */ /* 0x001fda0003f05270 */
[----:B------:R-:W-:Y:S05]  /*0150*/  @P0 BRA `(.L_x_2) ;  /* 0x0000000000500947 */ /* 0x000fea0003800000 */
[----:B------:R-:W0:Y:S01]  /*0160*/  S2UR UR8, SR_CgaCtaId ;  /* 0x00000000000879c3 */ /* 0x000e220000008800 */
[----:B------:R-:W-:Y:S01]  /*0170*/  UMOV UR4, 0x400 ;  /* 0x0000040000047882 */ /* 0x000fe20000000000 */
[----:B------:R-:W-:Y:S01]  /*0180*/  UMOV UR5, 0x1 ;  /* 0x0000000100057882 */ /* 0x000fe20000000000 */
[----:B------:R-:W-:Y:S01]  /*0190*/  UMOV UR6, 0x100 ;  /* 0x0000010000067882 */ /* 0x000fe20000000000 */
[----:B------:R-:W-:Y:S01]  /*01a0*/  ELECT P0, URZ, PT ;  /* 0x00000000003f782f */ /* 0x000fe20003800000 */
[----:B------:R-:W-:-:S04]  /*01b0*/  UIADD3 UR6, -UR6, 0x100000, URZ ;  /* 0x0010000006067890 */ /* 0x000fc8000fffe13f */
[----:B------:R-:W-:Y:S02]  /*01c0*/  USHF.L.U32 UR7, UR6, 0xb, URZ ;  /* 0x0000000b06077899 */ /* 0x000fe4000800063f */
[----:B------:R-:W-:Y:S02]  /*01d0*/  USHF.L.U32 UR6, UR6, 0x1, URZ ;  /* 0x0000000106067899 */ /* 0x000fe4000800063f */
[----:B0-----:R-:W-:Y:S02]  /*01e0*/  ULEA UR8, UR8, UR4, 0x18 ;  /* 0x0000000408087291 */ /* 0x001fe4000f8ec03f */
[----:B------:R-:W-:-:S04]  /*01f0*/  UIADD3 UR4, -UR5, 0x100000, URZ ;  /* 0x0010000005047890 */ /* 0x000fc8000fffe13f */
[----:B------:R-:W-:Y:S02]  /*0200*/  USHF.L.U32 UR5, UR4, 0xb, URZ ;  /* 0x0000000b04057899 */ /* 0x000fe4000800063f */
[----:B------:R-:W-:Y:S01]  /*0210*/  USHF.L.U32 UR4, UR4, 0x1, URZ ;  /* 0x0000000104047899 */ /* 0x000fe2000800063f */
[----:B------:R-:W0:Y:S11]  /*0220*/  FENCE.VIEW.ASYNC.S ;  /* 0x00000000000073c6 */ /* 0x000e360000000000 */
[----:B0-----:R0:W1:Y:S01]  /*0230*/  SYNCS.EXCH.64 URZ, [UR8], UR4 ;  /* 0x00000004083f75b2 */ /* 0x0010620008000100 */
[----:B------:R0:W2:Y:S01]  /*0240*/  SYNCS.EXCH.64 URZ, [UR8+0x18], UR6 ;  /* 0x00001806083f75b2 */ /* 0x0000a20008000100 */
[----:B------:R0:W3:Y:S01]  /*0250*/  SYNCS.EXCH.64 URZ, [UR8+0x8], UR4 ;  /* 0x00000804083f75b2 */ /* 0x0000e20008000100 */
[----:B------:R0:W4:Y:S01]  /*0260*/  SYNCS.EXCH.64 URZ, [UR8+0x20], UR6 ;  /* 0x00002006083f75b2 */ /* 0x0001220008000100 */
[----:B------:R0:W0:Y:S01]  /*0270*/  SYNCS.EXCH.64 URZ, [UR8+0x10], UR4 ;  /* 0x00001004083f75b2 */ /* 0x0000220008000100 */
[----:B------:R0:W0:Y:S01]  /*0280*/  SYNCS.EXCH.64 URZ, [UR8+0x28], UR6 ;  /* 0x00002806083f75b2 */ /* 0x0000220008000100 */
[----:B------:R-:W-:Y:S01]  /*0290*/  NOP ;  /* 0x0000000000007918 */ /* 0x000fe20000000000 */
.L_x_2:
[----:B------:R-:W5:Y:S01]  /*02a0*/  SHFL.IDX PT, R0, R0, RZ, 0x1f ;  /* 0x00001fff00007589 */ /* 0x000f6200000e0000 */
[----:B------:R-:W-:Y:S01]  /*02b0*/  ELECT P0, URZ, PT ;  /* 0x00000000003f782f */ /* 0x000fe20003800000 */
[----:B------:R-:W1:Y:S01]  /*02c0*/  LDC R2, c[0x0][0x65c] ;  /* 0x00019700ff027b82 */ /* 0x000e620000000800 */
[----:B------:R-:W-:Y:S01]  /*02d0*/  SHF.R.S32.HI R6, RZ, 0x1f, R5 ;  /* 0x0000001fff067819 */ /* 0x000fe20000011405 */
[----:B------:R-:W2:Y:S01]  /*02e0*/  S2R R3, SR_CTAID.Y ;  /* 0x0000000000037919 */ /* 0x000ea20000002600 */
[----:B0-----:R-:W-:Y:S01]  /*02f0*/  UMOV UR4, 0x20 ;  /* 0x0000002000047882 */ /* 0x001fe20000000000 */
[----:B------:R-:W-:Y:S01]  /*0300*/  ISETP.NE.AND P2, PT, R8, RZ, PT ;  /* 0x000000ff0800720c */ /* 0x000fe20003f45270 */
[----:B------:R-:W-:Y:S01]  /*0310*/  NOP ;  /* 0x0000000000007918 */ /* 0x000fe20000000000 */
[----:B------:R-:W0:Y:S01]  /*0320*/  S2R R4, SR_CTAID.X ;  /* 0x0000000000047919 */ /* 0x000e220000002500 */
[----:B------:R-:W-:Y:S01]  /*0330*/  LEA.HI R6, R6, R5, RZ, 0x2 ;  /* 0x0000000506067211 */ /* 0x000fe200078f10ff */
[----:B------:R-:W-:Y:S01]  /*0340*/  NOP ;  /* 0x0000000000007918 */ /* 0x000fe20000000000 */
[----:B-----5:R-:W-:-:S02]  /*0350*/  ISETP.NE.OR P0, PT, R0, RZ, !P0 ;  /* 0x000000ff0000720c */ /* 0x020fc40004705670 */
[----:B-1----:R-:W-:-:S04]  /*0360*/  ISETP.NE.AND P3, PT, R2, 0x1, PT ;  /* 0x000000010200780c */ /* 0x002fc80003f65270 */
[----:B------:R-:W-:Y:S02]  /*0370*/  P2R R0, PR, RZ, 0x8 ;  /* 0x00000008ff007803 */ /* 0x000fe40000000000 */
[----:B------:R-:W-:-:S05]  /*0380*/  LOP3.LUT R0, R6, 0xfffffffc, RZ, 0xc0, !PT ;  /* 0xfffffffc06007812 */ /* 0x000fca00078ec0ff */
[----:B------:R-:W-:Y:S01]  /*0390*/  VOTEU.ALL UP0, P0 ;  /* 0x00000000003f7886 */ /* 0x000fe20000000000 */
[----:B------:R-:W-:Y:S01]  /*03a0*/  IMAD.IADD R0, R5, 0x1, -R0 ;  /* 0x0000000105007824 */ /* 0x000fe200078e0a00 */
[----:B------:R-:W0:Y:S01]  /*03b0*/  @P3 LDC R17, c[0x0][0x10] ;  /* 0x00000400ff113b82 */ /* 0x000e220000000800 */
[----:B------:R-:W-:Y:S01]  /*03c0*/  VOTEU.ALL UP1, P0 ;  /* 0x00000000003f7886 */ /* 0x000fe20000020000 */
[----:B--2---:R-:W-:Y:S01]  /*03d0*/  @P3 IMAD.MOV.U32 R6, RZ, RZ, R3 ;  /* 0x000000ffff063224 */ /* 0x004fe200078e0003 */
[----:B------:R-:W-:Y:S01]  /*03e0*/  @!UP0 UMOV UR6, 0x400 ;  /* 0x0000040000068882 */ /* 0x000fe20000000000 */
[----:B------:R-:W-:-:S04]  /*03f0*/  @!UP0 UIADD3 UR4, -UR4, 0x100000, URZ ;  /* 0x0010000004048890 */ /* 0x000fc8000fffe13f */
[----:B------:R-:W-:Y:S02]  /*0400*/  @!UP0 USHF.L.U32 UR5, UR4, 0xb, URZ ;  /* 0x0000000b04058899 */ /* 0x000fe4000800063f */
[----:B------:R-:W-:Y:S01]  /*0410*/  @!UP0 USHF.L.U32 UR4, UR4, 0x1, URZ ;  /* 0x0000000104048899 */ /* 0x000fe2000800063f */
[----:B------:R-:W-:Y:S02]  /*0420*/  @P3 IMAD.MOV.U32 R7, RZ, RZ, RZ ;  /* 0x000000ffff073224 */ /* 0x000fe400078e00ff */
[----:B------:R-:W-:Y:S01]  /*0430*/  IMAD.MOV.U32 R5, RZ, RZ, RZ ;  /* 0x000000ffff057224 */ /* 0x000fe200078e00ff */
[----:B------:R-:W1:Y:S01]  /*0440*/  @!UP0 S2UR UR7, SR_CgaCtaId ;  /* 0x00000000000789c3 */ /* 0x000e620000008800 */
[----:B------:R-:W-:-:S07]  /*0450*/  @P3 IMAD.MOV.U32 R11, RZ, RZ, RZ ;  /* 0x000000ffff0b3224 */ /* 0x000fce00078e00ff */
[----:B------:R-:W2:Y:S01]  /*0460*/  @!P3 LDC R9, c[0x0][0xc] ;  /* 0x00000300ff09bb82 */ /* 0x000ea20000000800 */
[----:B0-----:R-:W-:-:S04]  /*0470*/  @P3 IMAD.WIDE.U32 R16, R4, R17, R6 ;  /* 0x0000001104103225 */ /* 0x001fc800078e0006 */
[----:B------:R-:W-:Y:S01]  /*0480*/  @P3 IMAD.IADD R17, R17, 0x1, R11 ;  /* 0x0000000111113824 */ /* 0x000fe200078e020b */
[----:B-1----:R-:W-:Y:S01]  /*0490*/  @!UP0 ULEA UR6, UR7, UR6, 0x18 ;  /* 0x0000000607068291 */ /* 0x002fe2000f8ec03f */
[----:B------:R-:W-:Y:S01]  /*04a0*/  VOTEU.ALL UP0, P0 ;  /* 0x00000000003f7886 */ /* 0x000fe20000000000 */
[----:B------:R-:W-:-:S04]  /*04b0*/  ISETP.NE.AND P0, PT, R0, 0x3, PT ;  /* 0x000000030000780c */ /* 0x000fc80003f05270 */
[----:B------:R-:W-:Y:S01]  /*04c0*/  ISETP.EQ.OR P0, PT, R0, RZ, !P0 ;  /* 0x000000ff0000720c */ /* 0x000fe20004702670 */
[----:B--2---:R-:W-:-:S03]  /*04d0*/  @!P3 IMAD.WIDE.U32 R6, R9, R3, R4 ;  /* 0x000000030906b225 */ /* 0x004fc600078e0004 */
[C---:B------:R-:W-:Y:S01]  /*04e0*/  ISETP.EQ.AND P0, PT, R8.reuse, RZ, P0 ;  /* 0x000000ff0800720c */ /* 0x040fe20000702270 */
[----:B------:R-:W-:Y:S01]  /*04f0*/  VIADD R8, R8, 0xffffffff ;  /* 0xffffffff08087836 */ /* 0x000fe20000000000 */
[----:B------:R-:W0:Y:S02]  /*0500*/  FENCE.VIEW.ASYNC.S ;  /* 0x00000000000073c6 */ /* 0x000e240000000000 */
[----:B0-----:R0:W3:Y:S01]  /*0510*/  @!UP0 SYNCS.EXCH.64 URZ, [UR6+0x40], UR4 ;  /* 0x00004004063f85b2 */ /* 0x0010e20008000100 */
[----:B------:R-:W-:Y:S01]  /*0520*/  @!P3 IMAD.MOV.U32 R16, RZ, RZ, R6 ;  /* 0x000000ffff10b224 */ /* 0x000fe200078e0006 */
[----:B------:R-:W-:Y:S01]  /*0530*/  SEL R19, RZ, 0x1, !P0 ;  /* 0x00000001ff137807 */ /* 0x000fe20004000000 */
[----:B------:R-:W-:Y:S01]  /*0540*/  @!P3 IMAD.MOV.U32 R17, RZ, RZ, R7 ;  /* 0x000000ffff11b224 */ /* 0x000fe200078e0007 */
[----:B------:R-:W-:-:S04]  /*0550*/  ISETP.GE.U32.AND P1, PT, R8, 0x2, PT ;  /* 0x000000020800780c */ /* 0x000fc80003f26070 */
[----:B------:R-:W-:Y:S01]  /*0560*/  SEL R19, R19, 0x2, P1 ;  /* 0x0000000213137807 */ /* 0x000fe20000800000 */
[----:B------:R0:W3:Y:S01]  /*0570*/  @!UP1 SYNCS.EXCH.64 URZ, [UR6+0x48], UR4 ;  /* 0x00004804063f95b2 */ /* 0x0000e20008000100 */
[----:B------:R-:W-:Y:S01]  /*0580*/  NOP ;  /* 0x0000000000007918 */ /* 0x000fe20000000000 */
[----:B---34-:R-:W-:Y:S06]  /*0590*/  BAR.SYNC.DEFER_BLOCKING 0x0 ;  /* 0x0000000000007b1d */ /* 0x018fec0000010000 */
[----:B------:R-:W-:Y:S05]  /*05a0*/  @!P2 BRA `(.L_x_3) ;  /* 0x0000004000e8a947 */ /* 0x000fea0003800000 */
[----:B------:R-:W-:-:S13]  /*05b0*/  ISETP.GT.U32.AND P0, PT, R8, 0x1, PT ;  /* 0x000000010800780c */ /* 0x000fda0003f04070 */
[----:B0-----:R-:W-:Y:S05]  /*05c0*/  @P0 EXIT ;  /* 0x000000000000094d */ /* 0x001fea0003800000 */
[----:B------:R-:W-:Y:S01]  /*05d0*/  ULDC.64 UR4, c[0x0][0x650] ;  /* 0x0001940000047ab9 */ /* 0x000fe20000000a00 */
[----:B------:R-:W-:Y:S01]  /*05e0*/  PRMT R0, RZ, 0x7610, R0 ;  /* 0x00007610ff007816 */ /* 0x000fe20000000000 */
[----:B------:R-:W-:Y:S01]  /*05f0*/  IMAD.MOV.U32 R60, RZ, RZ, -0x1 ;  /* 0xffffffffff3c7424 */ /* 0x000fe200078e00ff */
[----:B------:R-:W-:Y:S01]  /*0600*/  ISETP.GE.U32.AND P0, PT, R16, UR4, PT ;  /* 0x0000000410007c0c */ /* 0x000fe2000bf06070 */
[----:B------:R-:W-:Y:S02]  /*0610*/  IMAD.MOV.U32 R57, RZ, RZ, -0x1 ;  /* 0xffffffffff397424 */ /* 0x000fe400078e00ff */
[----:B------:R-:W-:Y:S01]  /*0620*/  IMAD.MOV.U32 R59, RZ, RZ, -0x1 ;  /* 0xffffffffff3b7424 */ /* 0x000fe200078e00ff */
[----:B------:R-:W-:-:S13]  /*0630*/  ISETP.GE.U32.AND.EX P0, PT, R17, UR5, PT, P0 ;  /* 0x0000000511007c0c */ /* 0x000fda000bf06100 */
[----:B------:R-:W-:Y:S05]  /*0640*/  @P0 BRA `(.L_x_4) ;  /* 0x0000000400540947 */ /* 0x000fea0003800000 */
[----:B------:R-:W0:Y:S01]  /*0650*/  LDC.64 R14, c[0x0][0x628] ;  /* 0x00018a00ff0e7b82 */ /* 0x000e220000000a00 */
[----:B------:R-:W-:Y:S02]  /*0660*/  IMAD.MOV.U32 R6, RZ, RZ, R16 ;  /* 0x000000ffff067224 */ /* 0x000fe400078e0010 */
[----:B------:R-:W-:-:S05]  /*0670*/  IMAD.MOV.U32 R7, RZ, RZ, R17 ;  /* 0x000000ffff077224 */ /* 0x000fca00078e0011 */
[----:B------:R-:W1:Y:S08]  /*0680*/  LDC R0, c[0x0][0x630] ;  /* 0x00018c00ff007b82 */ /* 0x000e700000000800 */
[----:B------:R-:W2:Y:S01]  /*0690*/  LDC.64 R20, c[0x0][0x620] ;  /* 0x00018800ff147b82 */ /* 0x000ea20000000a00 */
[----:B0-----:R-:W-:-:S04]  /*06a0*/  ISETP.NE.U32.AND P0, PT, R14, RZ, PT ;  /* 0x000000ff0e00720c */ /* 0x001fc80003f05070 */
[----:B------:R-:W-:-:S13]  /*06b0*/  ISETP.NE.AND.EX P0, PT, R15, RZ, PT, P0 ;  /* 0x000000ff0f00720c */ /* 0x000fda0003f05300 */
[----:B-12---:R-:W-:Y:S05]  /*06c0*/  @!P0 BRA `(.L_x_5) ;  /* 0x0000000000288947 */ /* 0x006fea0003800000 */
[----:B------:R-:W0:Y:S02]  /*06d0*/  LDC R11, c[0x0][0x634] ;  /* 0x00018d00ff0b7b82 */ /* 0x000e240000000800 */
[----:B0-----:R-:W-:-:S05]  /*06e0*/  IADD3 R11, P0, R16, R11, RZ ;  /* 0x0000000b100b7210 */ /* 0x001fca0007f1e0ff */
[----:B------:R-:W-:-:S04]  /*06f0*/  IMAD.X R13, RZ, RZ, R17, P0 ;  /* 0x000000ffff0d7224 */ /* 0x000fc800000e0611 */
[----:B------:R-:W-:-:S04]  /*0700*/  IMAD.WIDE.U32 R6, R13, R14, RZ ;  /* 0x0000000e0d067225 */ /* 0x000fc800078e00ff */
[----:B------:R-:W-:-:S04]  /*0710*/  IMAD.WIDE.U32 R8, P0, R11, R15, R6 ;  /* 0x0000000f0b087225 */ /* 0x000fc80007800006 */
[----:B------:R-:W-:-:S04]  /*0720*/  IMAD.WIDE.U32 R6, R11, R14, RZ ;  /* 0x0000000e0b067225 */ /* 0x000fc800078e00ff */
[----:B------:R-:W-:Y:S01]  /*0730*/  IMAD.X R11, RZ, RZ, RZ, P0 ;  /* 0x000000ffff0b7224 */ /* 0x000fe200000e06ff */
[----:B------:R-:W-:Y:S01]  /*0740*/  IADD3 RZ, P0, R7, R8, RZ ;  /* 0x0000000807ff7210 */ /* 0x000fe20007f1e0ff */
[----:B------:R-:W-:-:S04]  /*0750*/  IMAD.MOV.U32 R10, RZ, RZ, R9 ;  /* 0x000000ffff0a7224 */ /* 0x000fc800078e0009 */
[----:B------:R-:W-:-:S08]  /*0760*/  IMAD.WIDE.U32.X R6, R13, R15, R10, P0 ;  /* 0x0000000f0d067225 */ /* 0x000fd000000e040a */
.L_x_5:
[-CC-:B------:R-:W-:Y:S01]  /*0770*/  SHF.R.U64 R59, R6, R0.reuse, R7.reuse ;  /* 0x00000000063b7219 */ /* 0x180fe20000001207 */
[----:B------:R-:W0:Y:S01]  /*0780*/  LDC R10, c[0x0][0x618] ;  /* 0x00018600ff0a7b82 */ /* 0x000e220000000800 */
[----:B------:R-:W-:Y:S01]  /*0790*/  SHF.R.U32.HI R5, RZ, R0, R7 ;  /* 0x00000000ff057219 */ /* 0x000fe20000011607 */
[----:B------:R-:W-:Y:S01]  /*07a0*/  ULDC UR4, c[0x0][0x150] ;  /* 0x0000540000047ab9 */ /* 0x000fe20000000800 */
[----:B------:R-:W-:Y:S02]  /*07b0*/  IADD3 R9, P0, RZ, -R59, RZ ;  /* 0x8000003bff097210 */ /* 0x000fe40007f1e0ff */
[----:B------:R-:W-:-:S03]  /*07c0*/  I2FP.F32.U32 R0, R4 ;  /* 0x0000000400007245 */ /* 0x000fc60000201000 */
[----:B------:R-:W1:Y:S01]  /*07d0*/  LDC.64 R26, c[0x0][0x640] ;  /* 0x00019000ff1a7b82 */ /* 0x000e620000000a00 */
[----:B------:R-:W-:Y:S02]  /*07e0*/  IMAD.X R11, RZ, RZ, ~R5, P0 ;  /* 0x000000ffff0b7224 */ /* 0x000fe400000e0e05 */
[----:B------:R-:W-:Y:S01]  /*07f0*/  FMUL R0, R0, UR4 ;  /* 0x0000000400007c20 */ /* 0x000fe20008400000 */
[----:B------:R-:W-:Y:S01]  /*0800*/  IMAD.WIDE.U32 R6, R9, R20, R16 ;  /* 0x0000001409067225 */ /* 0x000fe200078e0010 */
[----:B------:R-:W-:-:S03]  /*0810*/  ULDC UR4, c[0x0][0x154] ;  /* 0x0000550000047ab9 */ /* 0x000fc60000000800 */
[----:B------:R-:W-:Y:S01]  /*0820*/  IMAD R8, R11, R20, RZ ;  /* 0x000000140b087224 */ /* 0x000fe200078e02ff */
[----:B------:R-:W2:Y:S01]  /*0830*/  LDC R5, c[0x0][0x144] ;  /* 0x00005100ff057b82 */ /* 0x000ea20000000800 */
[----:B------:R-:W3:Y:S02]  /*0840*/  F2I.U32.TRUNC.NTZ R0, R0 ;  /* 0x0000000000007305 */ /* 0x000ee4000020f000 */
[----:B------:R-:W-:-:S04]  /*0850*/  IMAD R9, R9, R21, R8 ;  /* 0x0000001509097224 */ /* 0x000fc800078e0208 */
[----:B------:R-:W-:Y:S01]  /*0860*/  IMAD.IADD R7, R7, 0x1, R9 ;  /* 0x0000000107077824 */ /* 0x000fe200078e0209 */
[----:B------:R-:W4:Y:S01]  /*0870*/  LDC R12, c[0x0][0x608] ;  /* 0x00018200ff0c7b82 */ /* 0x000f220000000800 */
[----:B------:R-:W-:-:S03]  /*0880*/  IMAD.MOV.U32 R9, RZ, RZ, -0x1 ;  /* 0xffffffffff097424 */ /* 0x000fc600078e00ff */
[-CC-:B0-----:R-:W-:Y:S02]  /*0890*/  SHF.R.U64 R20, R6, R10.reuse, R7.reuse ;  /* 0x0000000a06147219 */ /* 0x181fe40000001207 */
[----:B------:R-:W-:Y:S02]  /*08a0*/  I2FP.F32.U32 R6, R3 ;  /* 0x0000000300067245 */ /* 0x000fe40000201000 */
[----:B------:R-:W0:Y:S01]  /*08b0*/  LDC R24, c[0x0][0x658] ;  /* 0x00019600ff187b82 */ /* 0x000e220000000800 */
[----:B-1----:R-:W-:Y:S01]  /*08c0*/  ISETP.NE.U32.AND P0, PT, R26, RZ, PT ;  /* 0x000000ff1a00720c */ /* 0x002fe20003f05070 */
[----:B---3--:R-:W-:Y:S01]  /*08d0*/  IMAD.MOV R8, RZ, RZ, -R0 ;  /* 0x000000ffff087224 */ /* 0x008fe200078e0a00 */
[----:B------:R-:W-:Y:S01]  /*08e0*/  SHF.R.U32.HI R7, RZ, R10, R7 ;  /* 0x0000000aff077219 */ /* 0x000fe20000011607 */
[----:B------:R-:W-:Y:S01]  /*08f0*/  FMUL R6, R6, UR4 ;  /* 0x0000000406067c20 */ /* 0x000fe20008400000 */
[----:B------:R-:W-:-:S03]  /*0900*/  ISETP.NE.AND.EX P0, PT, R27, RZ, PT, P0 ;  /* 0x000000ff1b00720c */ /* 0x000fc60003f05300 */
[----:B------:R-:W1:Y:S01]  /*0910*/  LDC R14, c[0x0][0x148] ;  /* 0x00005200ff0e7b82 */ /* 0x000e620000000800 */
[----:B--2---:R-:W-:-:S07]  /*0920*/  IMAD R0, R5, R8, R4 ;  /* 0x0000000805007224 */ /* 0x004fce00078e0204 */
[----:B------:R-:W2:Y:S01]  /*0930*/  LDC R22, c[0x0][0x600] ;  /* 0x00018000ff167b82 */ /* 0x000ea20000000800 */
[-CC-:B----4-:R-:W-:Y:S02]  /*0940*/  SHF.R.U64 R28, R20, R12.reuse, R7.reuse ;  /* 0x0000000c141c7219 */ /* 0x190fe40000001207 */
[----:B------:R-:W-:Y:S01]  /*0950*/  SHF.R.U32.HI R5, RZ, R12, R7 ;  /* 0x0000000cff057219 */ /* 0x000fe20000011607 */
[----:B------:R-:W-:Y:S01]  /*0960*/  IMAD.MOV.U32 R7, RZ, RZ, 0x1 ;  /* 0x00000001ff077424 */ /* 0x000fe200078e00ff */
[----:B------:R3:W4:Y:S03]  /*0970*/  F2I.U32.TRUNC.NTZ R12, R6 ;  /* 0x00000006000c7305 */ /* 0x000726000020f000 */
[----:B------:R-:W1:Y:S01]  /*0980*/  LDC R15, c[0x0][0x648] ;  /* 0x00019200ff0f7b82 */ /* 0x000e620000000800 */
[-C--:B0-----:R-:W-:Y:S02]  /*0990*/  SHF.L.U32 R4, R9, R24.reuse, RZ ;  /* 0x0000001809047219 */ /* 0x081fe400000006ff */
[----:B------:R-:W-:-:S02]  /*09a0*/  SHF.R.U64 R30, R28, R24, R5 ;  /* 0x000000181c1e7219 */ /* 0x000fc40000001205 */
[----:B------:R-:W-:Y:S02]  /*09b0*/  LOP3.LUT R11, RZ, R4, RZ, 0x33, !PT ;  /* 0x00000004ff0b7212 */ /* 0x000fe400078e33ff */
[-C--:B------:R-:W-:Y:S01]  /*09c0*/  SHF.R.U32.HI R5, RZ, R24.reuse, R5 ;  /* 0x00000018ff057219 */ /* 0x080fe20000011605 */
[----:B------:R-:W0:Y:S01]  /*09d0*/  LDC R21, c[0x0][0x638] ;  /* 0x00018e00ff157b82 */ /* 0x000e220000000800 */
[----:B------:R-:W-:Y:S01]  /*09e0*/  SHF.L.U32 R10, R7, R24, RZ ;  /* 0x00000018070a7219 */ /* 0x000fe200000006ff */
[----:B------:R-:W-:-:S06]  /*09f0*/  IMAD.MOV.U32 R4, RZ, RZ, R30 ;  /* 0x000000ffff047224 */ /* 0x000fcc00078e001e */
[----:B------:R-:W0:Y:S01]  /*0a00*/  LDC R60, c[0x0][0x610] ;  /* 0x00018400ff3c7b82 */ /* 0x000e220000000800 */
[----:B---34-:R-:W-:Y:S05]  /*0a10*/  @!P0 BRA `(.L_x_6) ;  /* 0x0000000000288947 */ /* 0x018fea0003800000 */
[----:B------:R-:W3:Y:S02]  /*0a20*/  LDC R9, c[0x0][0x64c] ;  /* 0x00019300ff097b82 */ /* 0x000ee40000000800 */
[----:B---3--:R-:W-:-:S05]  /*0a30*/  IADD3 R9, P0, R30, R9, RZ ;  /* 0x000000091e097210 */ /* 0x008fca0007f1e0ff */
        /* <DEDUP_REMOVED lines=8> */
.L_x_6:
[----:B-1----:R-:W-:Y:S01]  /*0ac0*/  SHF.R.U64 R4, R4, R15, R5 ;  /* 0x0000000f04047219 */ /* 0x002fe20000001205 */
[----:B--2---:R-:W-:Y:S01]  /*0ad0*/  VIADD R5, R22, 0xffffffff ;  /* 0xffffffff16057836 */ /* 0x004fe20000000000 */
[----:B------:R-:W-:Y:S01]  /*0ae0*/  LOP3.LUT R11, R28, R11, RZ, 0xc0, !PT ;  /* 0x0000000b1c0b7212 */ /* 0x000fe200078ec0ff */
[----:B------:R-:W-:Y:S02]  /*0af0*/  IMAD.MOV R12, RZ, RZ, -R12 ;  /* 0x000000ffff0c7224 */ /* 0x000fe400078e0a0c */
[----:B------:R-:W-:Y:S01]  /*0b00*/  IMAD.MOV R6, RZ, RZ, -R4 ;  /* 0x000000ffff067224 */ /* 0x000fe200078e0a04 */
[----:B------:R-:W-:Y:S01]  /*0b10*/  LOP3.LUT R5, R20, R5, RZ, 0xc0, !PT ;  /* 0x0000000514057212 */ /* 0x000fe200078ec0ff */
[----:B------:R-:W-:Y:S02]  /*0b20*/  @P3 IMAD R0, R14, R12, R3 ;  /* 0x0000000c0e003224 */ /* 0x000fe400078e0203 */
[----:B------:R-:W-:Y:S02]  /*0b30*/  IMAD R11, R10, R4, R11 ;  /* 0x000000040a0b7224 */ /* 0x000fe400078e020b */
[----:B0-----:R-:W-:-:S02]  /*0b40*/  IMAD R3, R6, R21, R30 ;  /* 0x0000001506037224 */ /* 0x001fc400078e021e */
[----:B------:R-:W-:Y:S02]  /*0b50*/  IMAD R60, R11, R60, R0 ;  /* 0x0000003c0b3c7224 */ /* 0x000fe400078e0200 */
[----:B------:R-:W-:Y:S02]  /*0b60*/  IMAD R3, R3, R22, R5 ;  /* 0x0000001603037224 */ /* 0x000fe400078e0205 */
[----:B------:R-:W-:-:S03]  /*0b70*/  IMAD.MOV.U32 R0, RZ, RZ, 0x1 ;  /* 0x00000001ff007424 */ /* 0x000fc600078e00ff */
[----:B------:R-:W-:Y:S02]  /*0b80*/  SEL R57, R3, R60, !P3 ;  /* 0x0000003c03397207 */ /* 0x000fe40005800000 */
[----:B------:R-:W-:-:S07]  /*0b90*/  SEL R60, R60, R3, !P3 ;  /* 0x000000033c3c7207 */ /* 0x000fce0005800000 */
.L_x_4:
[----:B------:R-:W-:-:S08]  /*0ba0*/  NOP ;  /* 0x0000000000007918 */ /* 0x000fd00000000000 */
[----:B------:R-:W0:Y:S02]  /*0bb0*/  USETMAXREG.TRY_ALLOC.CTAPOOL UP0, 0xe8 ;  /* 0x000000e8000079c8 */ /* 0x000e240008000600 */
[----:B0-----:R-:W-:-:S13]  /*0bc0*/  PLOP3.LUT P0, PT, PT, PT, UP0, 0x80, 0x0 ;  /* 0x000000000000781c */ /* 0x001fda0003f0f008 */
[----:B------:R-:W-:Y:S05]  /*0bd0*/  @!P0 BRA `(.L_x_4) ;  /* 0xfffffffc00f08947 */ /* 0x000fea000383ffff */
[----:B------:R-:W-:Y:S01]  /*0be0*/  ULDC.64 UR4, c[0x0][0x598] ;  /* 0x0001660000047ab9 */ /* 0x000fe20000000a00 */
[----:B------:R-:W-:Y:S01]  /*0bf0*/  ULDC.64 UR36, c[0x0][0x208] ;  /* 0x0000820000247ab9 */ /* 0x000fe20000000a00 */
[----:B------:R-:W-:-:S04]  /*0c00*/  ISETP.NE.U32.AND P0, PT, RZ, UR4, PT ;  /* 0x00000004ff007c0c */ /* 0x000fc8000bf05070 */
[----:B------:R-:W-:-:S13]  /*0c10*/  ISETP.NE.AND.EX P0, PT, RZ, UR5, PT, P0 ;  /* 0x00000005ff007c0c */ /* 0x000fda000bf05300 */
[----:B------:R-:W-:Y:S05]  /*0c20*/  @!P0 BRA `(.L_x_7) ;  /* 0x00000000001c8947 */ /* 0x000fea0003800000 */
[----:B------:R-:W0:Y:S02]  /*0c30*/  LDC.64 R4, c[0x0][0x598] ;  /* 0x00016600ff047b82 */ /* 0x000e240000000a00 */
[----:B0-----:R-:W2:Y:S02]  /*0c40*/  LDG.E.64 R4, desc[UR36][R4.64] ;  /* 0x0000002404047981 */ /* 0x001ea4000c1e1b00 */
[----:B--2---:R-:W-:-:S04]  /*0c50*/  ISETP.NE.U32.AND P0, PT, R4, RZ, PT ;  /* 0x000000ff0400720c */ /* 0x004fc80003f05070 */
[----:B------:R-:W-:-:S13]  /*0c60*/  ISETP.NE.AND.EX P0, PT, R5, RZ, PT, P0 ;  /* 0x000000ff0500720c */ /* 0x000fda0003f05300 */
[----:B------:R-:W-:Y:S05]  /*0c70*/  @!P0 BRA `(.L_x_7) ;  /* 0x0000000000088947 */ /* 0x000fea0003800000 */
[----:B------:R0:W5:Y:S01]  /*0c80*/  LD.E R22, desc[UR36][R4.64] ;  /* 0x0000002404167980 */ /* 0x000162000c101900 */
[----:B------:R-:W-:Y:S05]  /*0c90*/  BRA `(.L_x_8) ;  /* 0x0000000000247947 */ /* 0x000fea0003800000 */
.L_x_7:
[----:B------:R-:W-:Y:S02]  /*0ca0*/  ULDC.64 UR4, c[0x0][0x588] ;  /* 0x0001620000047ab9 */ /* 0x000fe40000000a00 */
[----:B------:R-:W-:-:S04]  /*0cb0*/  ISETP.NE.U32.AND P0, PT, RZ, UR4, PT ;  /* 0x00000004ff007c0c */ /* 0x000fc8000bf05070 */
[----:B------:R-:W-:-:S13]  /*0cc0*/  ISETP.NE.AND.EX P0, PT, RZ, UR5, PT, P0 ;  /* 0x00000005ff007c0c */ /* 0x000fda000bf05300 */
[----:B------:R-:W-:Y:S05]  /*0cd0*/  @!P0 BRA `(.L_x_9) ;  /* 0x00000000000c8947 */ /* 0x000fea0003800000 */
[----:B------:R-:W0:Y:S02]  /*0ce0*/  LDC.64 R22, c[0x0][0x588] ;  /* 0x00016200ff167b82 */ /* 0x000e240000000a00 */
[----:B0-----:R1:W5:Y:S01]  /*0cf0*/  LDG.E R22, desc[UR36][R22.64] ;  /* 0x0000002416167981 */ /* 0x001362000c1e1900 */
[----:B------:R-:W-:Y:S05]  /*0d00*/  BRA `(.L_x_8) ;  /* 0x0000000000087947 */ /* 0x000fea0003800000 */
.L_x_9:
[----:B------:R-:W-:Y:S02]  /*0d10*/  ULDC UR4, c[0x0][0x580] ;  /* 0x0001600000047ab9 */ /* 0x000fe40000000800 */
[----:B------:R-:W-:-:S07]  /*0d20*/  IMAD.U32 R22, RZ, RZ, UR4 ;  /* 0x00000004ff167e24 */ /* 0x000fce000f8e00ff */
.L_x_8:
[----:B------:R-:W-:Y:S02]  /*0d30*/  ULDC.64 UR4, c[0x0][0x5a0] ;  /* 0x0001680000047ab9 */ /* 0x000fe40000000a00 */
[----:B------:R-:W-:-:S04]  /*0d40*/  ISETP.NE.U32.AND P0, PT, RZ, UR4, PT ;  /* 0x00000004ff007c0c */ /* 0x000fc8000bf05070 */
[----:B------:R-:W-:-:S13]  /*0d50*/  ISETP.NE.AND.EX P0, PT, RZ, UR5, PT, P0 ;  /* 0x00000005ff007c0c */ /* 0x000fda000bf05300 */
[----:B------:R-:W-:Y:S05]  /*0d60*/  @!P0 BRA `(.L_x_10) ;  /* 0x00000000001c8947 */ /* 0x000fea0003800000 */
[----:B0-----:R-:W0:Y:S02]  /*0d70*/  LDC.64 R4, c[0x0][0x5a0] ;  /* 0x00016800ff047b82 */ /* 0x001e240000000a00 */
[----:B0-----:R-:W2:Y:S02]  /*0d80*/  LDG.E.64 R4, desc[UR36][R4.64] ;  /* 0x0000002404047981 */ /* 0x001ea4000c1e1b00 */
[----:B--2---:R-:W-:-:S04]  /*0d90*/  ISETP.NE.U32.AND P0, PT, R4, RZ, PT ;  /* 0x000000ff0400720c */ /* 0x004fc80003f05070 */
[----:B------:R-:W-:-:S13]  /*0da0*/  ISETP.NE.AND.EX P0, PT, R5, RZ, PT, P0 ;  /* 0x000000ff0500720c */ /* 0x000fda0003f05300 */
[----:B------:R-:W-:Y:S05]  /*0db0*/  @!P0 BRA `(.L_x_10) ;  /* 0x0000000000088947 */ /* 0x000fea0003800000 */
[----:B-1----:R0:W5:Y:S01]  /*0dc0*/  LD.E R23, desc[UR36][R4.64] ;  /* 0x0000002404177980 */ /* 0x002162000c101900 */
[----:B------:R-:W-:Y:S05]  /*0dd0*/  BRA `(.L_x_11) ;  /* 0x0000000000247947 */ /* 0x000fea0003800000 */
.L_x_10:
[----:B------:R-:W-:Y:S02]  /*0de0*/  ULDC.64 UR4, c[0x0][0x590] ;  /* 0x0001640000047ab9 */ /* 0x000fe40000000a00 */
[----:B------:R-:W-:-:S04]  /*0df0*/  ISETP.NE.U32.AND P0, PT, RZ, UR4, PT ;  /* 0x00000004ff007c0c */ /* 0x000fc8000bf05070 */
[----:B------:R-:W-:-:S13]  /*0e00*/  ISETP.NE.AND.EX P0, PT, RZ, UR5, PT, P0 ;  /* 0x00000005ff007c0c */ /* 0x000fda000bf05300 */
[----:B------:R-:W-:Y:S05]  /*0e10*/  @!P0 BRA `(.L_x_12) ;  /* 0x00000000000c8947 */ /* 0x000fea0003800000 */
[----:B0-----:R-:W1:Y:S02]  /*0e20*/  LDC.64 R4, c[0x0][0x590] ;  /* 0x00016400ff047b82 */ /* 0x001e640000000a00 */
[----:B-1----:R1:W5:Y:S01]  /*0e30*/  LDG.E R23, desc[UR36][R4.64] ;  /* 0x0000002404177981 */ /* 0x002362000c1e1900 */
[----:B------:R-:W-:Y:S05]  /*0e40*/  BRA `(.L_x_11) ;  /* 0x0000000000087947 */ /* 0x000fea0003800000 */
.L_x_12:
[----:B------:R-:W-:Y:S02]  /*0e50*/  ULDC UR4, c[0x0][0x584] ;  /* 0x0001610000047ab9 */ /* 0x000fe40000000800 */
[----:B-1----:R-:W-:-:S07]  /*0e60*/  IMAD.U32 R23, RZ, RZ, UR4 ;  /* 0x00000004ff177e24 */ /* 0x002fce000f8e00ff */
.L_x_11:
[----:B------:R-:W-:-:S13]  /*0e70*/  LOP3.LUT P0, RZ, R0, 0xff, RZ, 0xc0, !PT ;  /* 0x000000ff00ff7812 */ /* 0x000fda000780c0ff */
[----:B------:R-:W-:Y:S05]  /*0e80*/  @!P0 EXIT ;  /* 0x000000000000894d */ /* 0x000fea0003800000 */
[----:B------:R-:W-:Y:S01]  /*0e90*/  ULDC UR4, c[0x0][0x28c] ;  /* 0x0000a30000047ab9 */ /* 0x000fe20000000800 */
[----:B------:R-:W-:Y:S01]  /*0ea0*/  UMOV UR38, URZ ;  /* 0x0000003f00267c82 */ /* 0x000fe20008000000 */
[----:B------:R-:W-:Y:S01]  /*0eb0*/  UIADD3 UR4, UR4, 0xff, URZ ;  /* 0x000000ff04047890 */ /* 0x000fe2000fffe03f */
[----:B------:R-:W-:-:S03]  /*0ec0*/  UMOV UR39, URZ ;  /* 0x0000003f00277c82 */ /* 0x000fc60008000000 */
[----:B------:R-:W-:-:S04]  /*0ed0*/  USHF.R.S32.HI UR5, URZ, 0x1f, UR4 ;  /* 0x0000001f3f057899 */ /* 0x000fc80008011404 */
[----:B------:R-:W-:-:S04]  /*0ee0*/  ULEA.HI UR5, UR5, UR4, URZ, 0x8 ;  /* 0x0000000405057291 */ /* 0x000fc8000f8f403f */
[----:B------:R-:W-:-:S12]  /*0ef0*/  USHF.R.S32.HI UR40, URZ, 0x8, UR5 ;  /* 0x000000083f287899 */ /* 0x000fd80008011405 */
.L_x_98:
[----:B------:R-:W-:Y:S01]  /*0f00*/  LOP3.LUT R0, R18, 0x80, RZ, 0xc0, !PT ;  /* 0x0000008012007812 */ /* 0x000fe200078ec0ff */
[----:B--2---:R-:W2:Y:S01]  /*0f10*/  S2UR UR7, SR_CgaCtaId ;  /* 0x00000000000779c3 */ /* 0x004ea20000008800 */
[----:B------:R-:W-:Y:S02]  /*0f20*/  UMOV UR6, 0x400 ;  /* 0x0000040000067882 */ /* 0x000fe40000000000 */
[----:B------:R-:W-:-:S06]  /*0f30*/  SHF.R.U32.HI R0, RZ, 0x7, R0 ;  /* 0x00000007ff007819 */ /* 0x000fcc0000011600 */
[----:B------:R-:W3:Y:S01]  /*0f40*/  SHFL.IDX PT, R0, R0, RZ, 0x1f ;  /* 0x00001fff00007589 */ /* 0x000ee200000e0000 */
[----:B--2---:R-:W-:Y:S01]  /*0f50*/  ULEA UR6, UR7, UR6, 0x18 ;  /* 0x0000000607067291 */ /* 0x004fe2000f8ec03f */
[----:B---3--:R-:W-:-:S13]  /*0f60*/  R2UR UR4, R0 ;  /* 0x00000000000472ca */ /* 0x008fda00000e0000 */
[----:B------:R-:W-:-:S04]  /*0f70*/  ULEA.HI UR5, UR4, UR4, URZ, 0x1 ;  /* 0x0000000404057291 */ /* 0x000fc8000f8f083f */
[----:B------:R-:W-:-:S04]  /*0f80*/  ULOP3.LUT UR5, UR5, 0x7fffe, URZ, 0xc0, !UPT ;  /* 0x0007fffe05057892 */ /* 0x000fc8000f8ec03f */
[----:B------:R-:W-:-:S03]  /*0f90*/  UIADD3 UR5, UR4, -UR5, URZ ;  /* 0x8000000504057290 */ /* 0x000fc6000fffe03f */
[----:B------:R-:W-:Y:S01]  /*0fa0*/  ULDC UR4, c[0x0][0x28c] ;  /* 0x0000a30000047ab9 */ /* 0x000fe20000000800 */
[----:B------:R-:W-:Y:S01]  /*0fb0*/  ULEA UR5, UR5, UR6, 0xd ;  /* 0x0000000605057291 */ /* 0x000fe2000f8e683f */
[----:B------:R-:W-:-:S03]  /*0fc0*/  ISETP.LT.AND P0, PT, RZ, UR4, PT ;  /* 0x00000004ff007c0c */ /* 0x000fc6000bf01270 */
[----:B------:R-:W-:-:S04]  /*0fd0*/  UIADD3 UR5, UR5, 0x100, URZ ;  /* 0x0000010005057890 */ /* 0x000fc8000fffe03f */
[----:B------:R-:W-:-:S04]  /*0fe0*/  USHF.R.U32.HI UR5, URZ, 0x4, UR5 ;  /* 0x000000043f057899 */ /* 0x000fc80008011605 */
[----:B------:R-:W-:-:S04]  /*0ff0*/  ULOP3.LUT UR5, UR5, 0x3fff, URZ, 0xc0, !UPT ;  /* 0x00003fff05057892 */ /* 0x000fc8000f8ec03f */
[----:B------:R-:W-:Y:S01]  /*1000*/  ULOP3.LUT UR41, UR5, 0x10000, URZ, 0xfc, !UPT ;  /* 0x0001000005297892 */ /* 0x000fe2000f8efc3f */
[----:B0---4-:R-:W-:Y:S11]  /*1010*/  @P0 BRA `(.L_x_13) ;  /* 0x0000000000400947 */ /* 0x011ff60003800000 */
[----:B------:R-:W-:Y:S01]  /*1020*/  MOV R0, 0x0 ;  /* 0x0000000000007802 */ /* 0x000fe20000000f00 */
[----:B------:R-:W-:Y:S01]  /*1030*/  ULDC.64 UR4, c[0x4][0x68] ;  /* 0x01001a0000047ab9 */ /* 0x000fe20000000a00 */
[----:B------:R-:W-:Y:S01]  /*1040*/  ULDC.64 UR6, c[0x4][0x8] ;  /* 0x0100020000067ab9 */ /* 0x000fe20000000a00 */
[----:B01----:R-:W-:Y:S01]  /*1050*/  IMAD.U32 R4, RZ, RZ, UR4 ;  /* 0x00000004ff047e24 */ /* 0x003fe2000f8e00ff */
[----:B------:R0:W1:Y:S01]  /*1060*/  LDC.64 R14, c[0x4][R0] ;  /* 0x01000000000e7b82 */ /* 0x0000620000000a00 */
[----:B------:R-:W-:Y:S01]  /*1070*/  IMAD.U32 R5, RZ, RZ, UR5 ;  /* 0x00000005ff057e24 */ /* 0x000fe2000f8e00ff */
[----:B------:R-:W-:Y:S01]  /*1080*/  ULDC.64 UR4, c[0x4][0x70] ;  /* 0x01001c0000047ab9 */ /* 0x000fe20000000a00 */
[----:B------:R-:W-:Y:S02]  /*1090*/  IMAD.U32 R10, RZ, RZ, UR6 ;  /* 0x00000006ff0a7e24 */ /* 0x000fe4000f8e00ff */
[----:B------:R-:W-:Y:S02]  /*10a0*/  IMAD.U32 R6, RZ, RZ, UR4 ;  /* 0x00000004ff067e24 */ /* 0x000fe4000f8e00ff */
[----:B------:R-:W-:-:S02]  /*10b0*/  IMAD.U32 R7, RZ, RZ, UR5 ;  /* 0x00000005ff077e24 */ /* 0x000fc4000f8e00ff */
[----:B------:R-:W-:Y:S02]  /*10c0*/  IMAD.U32 R11, RZ, RZ, UR7 ;  /* 0x00000007ff0b7e24 */ /* 0x000fe4000f8e00ff */
[----:B------:R-:W-:Y:S02]  /*10d0*/  IMAD.MOV.U32 R8, RZ, RZ, 0x1e1 ;  /* 0x000001e1ff087424 */ /* 0x000fe400078e00ff */
[----:B------:R-:W-:Y:S02]  /*10e0*/  IMAD.MOV.U32 R12, RZ, RZ, 0x1 ;  /* 0x00000001ff0c7424 */ /* 0x000fe400078e00ff */
[----:B0-----:R-:W-:-:S07]  /*10f0*/  IMAD.MOV.U32 R13, RZ, RZ, RZ ;  /* 0x000000ffff0d7224 */ /* 0x001fce00078e00ff */
[----:B------:R-:W-:-:S07]  /*1100*/  LEPC R20, `(.L_x_13) ;  /* 0x000000001014794e */ /* 0x000fce0000000000 */
[----:B-1---5:R-:W-:Y:S05]  /*1110*/  CALL.ABS.NOINC R14 ;  /* 0x000000000e007343 */ /* 0x022fea0003c00000 */
.L_x_13:
[----:B------:R-:W-:-:S04]  /*1120*/  LOP3.LUT R0, R19, 0x1, RZ, 0xfc, !PT ;  /* 0x0000000113007812 */ /* 0x000fc800078efcff */
[----:B------:R-:W-:-:S13]  /*1130*/  ISETP.NE.AND P0, PT, R0, 0x3, PT ;  /* 0x000000030000780c */ /* 0x000fda0003f05270 */
[----:B------:R-:W-:Y:S05]  /*1140*/  @!P0 BRA `(.L_x_14) ;  /* 0x0000000000048947 */ /* 0x000fea0003800000 */
[----:B------:R-:W-:Y:S01]  /*1150*/  BPT.TRAP 0x1 ;  /* 0x000000040000795c */ /* 0x000fe20000300000 */
.L_x_14:
[----:B------:R-:W2:Y:S01]  /*1160*/  S2UR UR5, SR_CgaCtaId ;  /* 0x00000000000579c3 */ /* 0x000ea20000008800 */
[----:B------:R-:W-:Y:S01]  /*1170*/  UMOV UR4, 0x400 ;  /* 0x0000040000047882 */ /* 0x000fe20000000000 */
[----:B------:R-:W-:Y:S02]  /*1180*/  IMAD.U32 R0, RZ, RZ, UR38 ;  /* 0x00000026ff007e24 */ /* 0x000fe4000f8e00ff */
[----:B------:R-:W-:-:S03]  /*1190*/  IMAD.U32 R3, RZ, RZ, UR39 ;  /* 0x00000027ff037e24 */ /* 0x000fc6000f8e00ff */
[----:B------:R-:W-:Y:S01]  /*11a0*/  SHF.L.U32 R0, R0, 0x1f, RZ ;  /* 0x0000001f00007819 */ /* 0x000fe200000006ff */
[----:B--2---:R-:W-:-:S06]  /*11b0*/  ULEA UR4, UR5, UR4, 0x18 ;  /* 0x0000000405047291 */ /* 0x004fcc000f8ec03f */
[----:B------:R-:W-:-:S04]  /*11c0*/  IMAD.U32 R6, RZ, RZ, UR4 ;  /* 0x00000004ff067e24 */ /* 0x000fc8000f8e00ff */
[----:B------:R-:W-:-:S04]  /*11d0*/  IMAD R3, R3, 0x8, R6 ;  /* 0x0000000803037824 */ /* 0x000fc800078e0206 */
[----:B------:R2:W3:Y:S01]  /*11e0*/  SYNCS.PHASECHK.TRANS64.TRYWAIT P1, [R3+URZ], R0 ;  /* 0x00000000030075a7 */ /* 0x0004e2000802017f */
[----:B------:R-:W-:Y:S05]  /*11f0*/  @!P0 BRA `(.L_x_15) ;  /* 0x0000000000048947 */ /* 0x000fea0003800000 */
[----:B------:R-:W-:Y:S01]  /*1200*/  BPT.TRAP 0x1 ;  /* 0x000000040000795c */ /* 0x000fe20000300000 */
.L_x_15:
[----:B---3--:R-:W-:Y:S05]  /*1210*/  @P1 BRA `(.L_x_16) ;  /* 0x0000000000081947 */ /* 0x008fea0003800000 */
[----:B------:R-:W3:Y:S02]  /*1220*/  SYNCS.PHASECHK.TRANS64.TRYWAIT P1, [R3+URZ], R0 ;  /* 0x00000000030075a7 */ /* 0x000ee4000802017f */
[----:B---3--:R-:W-:Y:S05]  /*1230*/  @!P1 BRA `(.L_x_17) ;  /* 0x0000004c005c9947 */ /* 0x008fea0003800000 */
.L_x_16:
[----:B------:R-:W-:-:S04]  /*1240*/  UISETP.LT.AND UP0, UPT, UR40, 0x1, UPT ;  /* 0x000000012800788c */ /* 0x000fc8000bf01270 */
[----:B------:R-:W-:-:S06]  /*1250*/  USEL UR4, UR40, 0x1, UP0 ;  /* 0x0000000128047887 */ /* 0x000fcc0008000000 */
[----:B--23--:R-:W-:Y:S01]  /*1260*/  IMAD.U32 R0, RZ, RZ, UR4 ;  /* 0x00000004ff007e24 */ /* 0x00cfe2000f8e00ff */
[----:B------:R-:W-:Y:S05]  /*1270*/  WARPSYNC.ALL ;  /* 0x0000000000007948 */ /* 0x000fea0003800000 */
[----:B------:R-:W-:-:S04]  /*1280*/  IADD3 R0, -R0, UR40, RZ ;  /* 0x0000002800007c10 */ /* 0x000fc8000fffe1ff */
[----:B------:R-:W-:Y:S02]  /*1290*/  ISETP.GE.AND P1, PT, R0, 0x1, PT ;  /* 0x000000010000780c */ /* 0x000fe40003f26270 */
[----:B------:R-:W-:Y:S01]  /*12a0*/  R2UR UR4, R6 ;  /* 0x00000000060472ca */ /* 0x000fe200000e0000 */
[----:B------:R-:W-:Y:S01]  /*12b0*/  ULEA UR8, UR39, UR41, 0xc ;  /* 0x0000002927087291 */ /* 0x000fe2000f8e603f */
[----:B------:R-:W-:Y:S01]  /*12c0*/  WARPGROUP.ARRIVE ;  /* 0x00000000000079c5 */ /* 0x000fe20000000000 */
[----:B------:R-:W-:Y:S01]  /*12d0*/  UMOV UR9, 0x40000040 ;  /* 0x4000004000097882 */ /* 0x000fe20000000000 */
[----:B------:R-:W-:Y:S01]  /*12e0*/  UMOV UR11, 0x40000040 ;  /* 0x40000040000b7882 */ /* 0x000fe20000000000 */
[----:B------:R-:W-:Y:S01]  /*12f0*/  UIADD3 UR12, UR8, 0x400, URZ ;  /* 0x00000400080c7890 */ /* 0x000fe2000fffe03f */
[----:B------:R-:W-:Y:S01]  /*1300*/  UMOV UR15, UR11 ;  /* 0x0000000b000f7c82 */ /* 0x000fe20008000000 */
[----:B------:R-:W-:Y:S01]  /*1310*/  UMOV UR13, 0x40000040 ;  /* 0x40000040000d7882 */ /* 0x000fe20000000000 */
[----:B------:R-:W-:-:S05]  /*1320*/  UIADD3 UR5, UR8, 0x402, URZ ;  /* 0x0000040208057890 */ /* 0x000fca000fffe03f */
[----:B------:R-:W-:-:S04]  /*1330*/  UIADD3 UR4, UR4, 0x30100, URZ ;  /* 0x0003010004047890 */ /* 0x000fc8000fffe03f */
[----:B------:R-:W-:-:S04]  /*1340*/  USHF.R.U32.HI UR4, URZ, 0x4, UR4 ;  /* 0x000000043f047899 */ /* 0x000fc80008011604 */
[----:B------:R-:W-:-:S04]  /*1350*/  ULOP3.LUT UR4, UR4, 0x3fff, URZ, 0xc0, !UPT ;  /* 0x00003fff04047892 */ /* 0x000fc8000f8ec03f */
[----:B------:R-:W-:-:S04]  /*1360*/  ULOP3.LUT UR4, UR4, 0x10000, URZ, 0xfc, !UPT ;  /* 0x0001000004047892 */ /* 0x000fc8000f8efc3f */
[----:B------:R-:W-:-:S07]  /*1370*/  ULEA UR6, UR39, UR4, 0x9 ;  /* 0x0000000427067291 */ /* 0x000fce000f8e483f */
[----:B------:R-:W-:Y:S02]  /*1380*/  UMOV UR10, UR6 ;  /* 0x00000006000a7c82 */ /* 0x000fe40008000000 */
[----:B------:R-:W-:Y:S01]  /*1390*/  IGMMA.64x32x32.S8.S8 R40, gdesc[UR8], RZ, !UPT, gsb0 ;  /* 0x01200000082879f1 */ /* 0x000fe2000c0410ff */
[----:B------:R-:W-:Y:S01]  /*13a0*/  UMOV UR14, UR10 ;  /* 0x0000000a000e7c82 */ /* 0x000fe20008000000 */
[----:B------:R-:W-:Y:S01]  /*13b0*/  UIADD3 UR10, UR6, 0x106, URZ ;  /* 0x00000106060a7890 */ /* 0x000fe2000fffe03f */
[----:B------:R-:W-:Y:S01]  /*13c0*/  UMOV UR9, 0x40000040 ;  /* 0x4000004000097882 */ /* 0x000fe20000000000 */
[----:B------:R-:W-:Y:S01]  /*13d0*/  UMOV UR11, 0x40000040 ;  /* 0x40000040000b7882 */ /* 0x000fe20000000000 */
[----:B------:R-:W-:Y:S02]  /*13e0*/  WARPGROUP.DEPBAR.LE gsb0, 0x0 ;  /* 0x00008000000079c5 */ /* 0x000fe40000010000 */
[----:B------:R-:W-:-:S06]  /*13f0*/  WARPGROUP.ARRIVE ;  /* 0x00000000000079c5 */ /* 0x000fcc0000000000 */
[----:B------:R-:W-:Y:S01]  /*1400*/  IGMMA.64x32x32.S8.S8 R24, gdesc[UR12], RZ, !UPT, gsb0 ;  /* 0x012000000c1879f1 */ /* 0x000fe2000c0410ff */
[----:B------:R-:W-:Y:S02]  /*1410*/  UIADD3 UR12, UR8, 0x2, URZ ;  /* 0x00000002080c7890 */ /* 0x000fe4000fffe03f */
[----:B------:R-:W-:Y:S01]  /*1420*/  UIADD3 UR14, UR6, 0x2, URZ ;  /* 0x00000002060e7890 */ /* 0x000fe2000fffe03f */
[----:B------:R-:W-:Y:S01]  /*1430*/  UMOV UR13, 0x40000040 ;  /* 0x40000040000d7882 */ /* 0x000fe20000000000 */
[----:B------:R-:W-:Y:S01]  /*1440*/  UMOV UR15, 0x40000040 ;  /* 0x40000040000f7882 */ /* 0x000fe20000000000 */
[----:B------:R-:W-:Y:S02]  /*1450*/  WARPGROUP.DEPBAR.LE gsb0, 0x0 ;  /* 0x00008000000079c5 */ /* 0x000fe40000010000 */
[----:B------:R-:W-:-:S06]  /*1460*/  WARPGROUP.ARRIVE ;  /* 0x00000000000079c5 */ /* 0x000fcc0000000000 */
[----:B------:R-:W-:Y:S01]  /*1470*/  IGMMA.64x32x32.S8.S8 R40, gdesc[UR12], R40, gsb0 ;  /* 0x012000000c2879f1 */ /* 0x000fe20008041028 */
[----:B------:R-:W-:Y:S01]  /*1480*/  UMOV UR12, UR5 ;  /* 0x00000005000c7c82 */ /* 0x000fe20008000000 */
[----:B------:R-:W-:Y:S01]  /*1490*/  UMOV UR13, 0x40000040 ;  /* 0x40000040000d7882 */ /* 0x000fe20000000000 */
[----:B------:R-:W-:Y:S01]  /*14a0*/  UIADD3 UR5, UR8, 0x404, URZ ;  /* 0x0000040408057890 */ /* 0x000fe2000fffe03f */
[----:B------:R-:W-:Y:S02]  /*14b0*/  WARPGROUP.DEPBAR.LE gsb0, 0x0 ;  /* 0x00008000000079c5 */ /* 0x000fe40000010000 */
[----:B------:R-:W-:-:S06]  /*14c0*/  WARPGROUP.ARRIVE ;  /* 0x00000000000079c5 */ /* 0x000fcc0000000000 */
[----:B------:R-:W-:Y:S01]  /*14d0*/  IGMMA.64x32x32.S8.S8 R24, gdesc[UR12], R24, gsb0 ;  /* 0x012000000c1879f1 */ /* 0x000fe20008041018 */
        /* <DEDUP_REMOVED lines=56> */
[----:B------:R-:W-:Y:S01]  /*1860*/  UIADD3 UR6, UR8, 0xc06, URZ ;  /* 0x00000c0608067890 */ /* 0x000fe2000fffe03f */
[----:B------:R-:W-:Y:S02]  /*1870*/  WARPGROUP.DEPBAR.LE gsb0, 0x0 ;  /* 0x00008000000079c5 */ /* 0x000fe40000010000 */
[----:B------:R-:W-:-:S06]  /*1880*/  WARPGROUP.ARRIVE ;  /* 0x00000000000079c5 */ /* 0x000fcc0000000000 */
[----:B------:R-:W-:Y:S01]  /*1890*/  IGMMA.64x32x32.S8.S8 R40, gdesc[UR12], R40, gsb0 ;  /* 0x012000000c2879f1 */ /* 0x000fe20008041028 */
[----:B------:R-:W-:Y:S01]  /*18a0*/  UMOV UR12, UR5 ;  /* 0x00000005000c7c82 */ /* 0x000fe20008000000 */
[----:B------:R-:W-:Y:S01]  /*18b0*/  UMOV UR13, 0x40000040 ;  /* 0x40000040000d7882 */ /* 0x000fe20000000000 */
[----:B------:R-:W-:-:S07]  /*18c0*/  UIADD3 UR5, UR8, 0x806, URZ ;  /* 0x0000080608057890 */ /* 0x000fce000fffe03f */
[----:B------:R-:W-:Y:S01]  /*18d0*/  UMOV UR8, UR5 ;  /* 0x0000000500087c82 */ /* 0x000fe20008000000 */
[----:B------:R-:W-:Y:S02]  /*18e0*/  WARPGROUP.DEPBAR.LE gsb0, 0x0 ;  /* 0x00008000000079c5 */ /* 0x000fe40000010000 */
[----:B------:R-:W-:-:S06]  /*18f0*/  WARPGROUP.ARRIVE ;  /* 0x00000000000079c5 */ /* 0x000fcc0000000000 */
[----:B------:R-:W-:Y:S03]  /*1900*/  IGMMA.64x32x32.S8.S8 R24, gdesc[UR12], R24, gsb0 ;  /* 0x012000000c1879f1 */ /* 0x000fe60008041018 */
[----:B------:R-:W-:Y:S02]  /*1910*/  WARPGROUP.DEPBAR.LE gsb0, 0x0 ;  /* 0x00008000000079c5 */ /* 0x000fe40000010000 */
[----:B------:R-:W-:-:S06]  /*1920*/  WARPGROUP.ARRIVE ;  /* 0x00000000000079c5 */ /* 0x000fcc0000000000 */
[----:B------:R-:W-:Y:S01]  /*1930*/  IGMMA.64x32x32.S8.S8 R40, gdesc[UR8], R40, gsb0 ;  /* 0x01200000082879f1 */ /* 0x000fe20008041028 */
[----:B------:R-:W-:Y:S01]  /*1940*/  UMOV UR8, UR6 ;  /* 0x0000000600087c82 */ /* 0x000fe20008000000 */
[----:B------:R-:W-:Y:S01]  /*1950*/  UMOV UR9, 0x40000040 ;  /* 0x4000004000097882 */ /* 0x000fe20000000000 */
[----:B------:R-:W-:Y:S02]  /*1960*/  WARPGROUP.DEPBAR.LE gsb0, 0x0 ;  /* 0x00008000000079c5 */ /* 0x000fe40000010000 */
[----:B------:R-:W-:-:S06]  /*1970*/  WARPGROUP.ARRIVE ;  /* 0x00000000000079c5 */ /* 0x000fcc0000000000 */
[----:B------:R-:W-:Y:S03]  /*1980*/  IGMMA.64x32x32.S8.S8 R24, gdesc[UR8], R24, gsb0 ;  /* 0x01200000081879f1 */ /* 0x000fe60008041018 */
[----:B------:R-:W-:Y:S02]  /*1990*/  WARPGROUP.DEPBAR.LE gsb0, 0x0 ;  /* 0x00008000000079c5 */ /* 0x000fe40000010000 */
[----:B------:R-:W-:Y:S05]  /*19a0*/  @!P1 BRA `(.L_x_18) ;  /* 0x0000000800509947 */ /* 0x000fea0003800000 */
[----:B------:R-:W-:Y:S02]  /*19b0*/  UIADD3 UR5, UR39, 0x1, URZ ;  /* 0x0000000127057890 */ /* 0x000fe4000fffe03f */
[----:B------:R-:W-:Y:S02]  /*19c0*/  IMAD.U32 R3, RZ, RZ, UR39 ;  /* 0x00000027ff037e24 */ /* 0x000fe4000f8e00ff */
[----:B------:R-:W-:-:S04]  /*19d0*/  UISETP.NE.AND UP0, UPT, UR5, 0x3, UPT ;  /* 0x000000030500788c */ /* 0x000fc8000bf05270 */
[----:B------:R-:W-:Y:S02]  /*19e0*/  USEL UR6, URZ, 0x1, UP0 ;  /* 0x000000013f067887 */ /* 0x000fe40008000000 */
[----:B------:R-:W-:Y:S02]  /*19f0*/  USEL UR5, UR5, URZ, UP0 ;  /* 0x0000003f05057287 */ /* 0x000fe40008000000 */
[----:B------:R-:W-:-:S06]  /*1a00*/  ULOP3.LUT UR6, UR38, UR6, URZ, 0x3c, !UPT ;  /* 0x0000000626067292 */ /* 0x000fcc000f8e3c3f */
[----:B------:R-:W-:-:S07]  /*1a10*/  IMAD.U32 R7, RZ, RZ, UR6 ;  /* 0x00000006ff077e24 */ /* 0x000fce000f8e00ff */
.L_x_25:
[----:B------:R-:W-:Y:S05]  /*1a20*/  @!P0 BRA `(.L_x_19) ;  /* 0x0000000000048947 */ /* 0x000fea0003800000 */
[----:B------:R-:W-:Y:S01]  /*1a30*/  BPT.TRAP 0x1 ;  /* 0x000000040000795c */ /* 0x000fe20000300000 */
.L_x_19:
[----:B------:R-:W2:Y:S01]  /*1a40*/  S2UR UR7, SR_CgaCtaId ;  /* 0x00000000000779c3 */ /* 0x000ea20000008800 */
[----:B------:R-:W-:Y:S01]  /*1a50*/  UMOV UR6, 0x400 ;  /* 0x0000040000067882 */ /* 0x000fe20000000000 */
[----:B01----:R-:W-:Y:S01]  /*1a60*/  IMAD.U32 R5, RZ, RZ, UR5 ;  /* 0x00000005ff057e24 */ /* 0x003fe2000f8e00ff */
[----:B------:R-:W-:Y:S01]  /*1a70*/  SHF.L.U32 R4, R7, 0x1f, RZ ;  /* 0x0000001f07047819 */ /* 0x000fe200000006ff */
[----:B--2---:R-:W-:-:S06]  /*1a80*/  ULEA UR6, UR7, UR6, 0x18 ;  /* 0x0000000607067291 */ /* 0x004fcc000f8ec03f */
[----:B------:R-:W-:-:S04]  /*1a90*/  IMAD.U32 R6, RZ, RZ, UR6 ;  /* 0x00000006ff067e24 */ /* 0x000fc8000f8e00ff */
[----:B------:R-:W-:-:S04]  /*1aa0*/  IMAD R5, R5, 0x8, R6 ;  /* 0x0000000805057824 */ /* 0x000fc800078e0206 */
[----:B------:R0:W1:Y:S01]  /*1ab0*/  SYNCS.PHASECHK.TRANS64.TRYWAIT P1, [R5+URZ], R4 ;  /* 0x00000004050075a7 */ /* 0x000062000802017f */
[----:B------:R-:W-:Y:S05]  /*1ac0*/  @!P0 BRA `(.L_x_20) ;  /* 0x0000000000048947 */ /* 0x000fea0003800000 */
[----:B------:R-:W-:Y:S01]  /*1ad0*/  BPT.TRAP 0x1 ;  /* 0x000000040000795c */ /* 0x000fe20000300000 */
.L_x_20:
[----:B-1----:R-:W-:Y:S05]  /*1ae0*/  @P1 BRA `(.L_x_21) ;  /* 0x0000000000081947 */ /* 0x002fea0003800000 */
[----:B------:R-:W1:Y:S02]  /*1af0*/  SYNCS.PHASECHK.TRANS64.TRYWAIT P1, [R5+URZ], R4 ;  /* 0x00000004050075a7 */ /* 0x000e64000802017f */
[----:B-1----:R-:W-:Y:S05]  /*1b00*/  @!P1 BRA `(.L_x_22) ;  /* 0x00000044003c9947 */ /* 0x002fea0003800000 */
.L_x_21:
[----:B------:R-:W-:Y:S01]  /*1b10*/  ULEA UR8, UR5, UR4, 0x9 ;  /* 0x0000000405087291 */ /* 0x000fe2000f8e483f */
[----:B------:R-:W-:Y:S01]  /*1b20*/  WARPGROUP.ARRIVE ;  /* 0x00000000000079c5 */ /* 0x000fe20000000000 */
[----:B------:R-:W-:Y:S01]  /*1b30*/  ULEA UR6, UR5, UR41, 0xc ;  /* 0x0000002905067291 */ /* 0x000fe2000f8e603f */
[----:B------:R-:W-:Y:S01]  /*1b40*/  UMOV UR15, 0x40000040 ;  /* 0x40000040000f7882 */ /* 0x000fe20000000000 */
[----:B------:R-:W-:Y:S02]  /*1b50*/  UMOV UR13, 0x40000040 ;  /* 0x40000040000d7882 */ /* 0x000fe40000000000 */
[----:B------:R-:W-:Y:S01]  /*1b60*/  UIADD3 UR7, UR6, 0x400, URZ ;  /* 0x0000040006077890 */ /* 0x000fe2000fffe03f */
[----:B------:R-:W-:Y:S02]  /*1b70*/  UMOV UR14, UR8 ;  /* 0x00000008000e7c82 */ /* 0x000fe40008000000 */
[----:B------:R-:W-:Y:S01]  /*1b80*/  UMOV UR12, UR6 ;  /* 0x00000006000c7c82 */ /* 0x000fe20008000000 */
[----:B------:R-:W-:Y:S01]  /*1b90*/  UIADD3 UR10, UR8, 0x106, URZ ;  /* 0x00000106080a7890 */ /* 0x000fe2000fffe03f */
[----:B------:R-:W-:Y:S01]  /*1ba0*/  IGMMA.64x32x32.S8.S8 R40, gdesc[UR12], R40, gsb0 ;  /* 0x012000000c2879f1 */ /* 0x000fe20008041028 */
[----:B------:R-:W-:Y:S01]  /*1bb0*/  UMOV UR13, 0x40000040 ;  /* 0x40000040000d7882 */ /* 0x000fe20000000000 */
[----:B------:R-:W-:Y:S01]  /*1bc0*/  UMOV UR12, UR7 ;  /* 0x00000007000c7c82 */ /* 0x000fe20008000000 */
[----:B------:R-:W-:Y:S01]  /*1bd0*/  UIADD3 UR7, UR6, 0x402, URZ ;  /* 0x0000040206077890 */ /* 0x000fe2000fffe03f */
[----:B------:R-:W-:Y:S01]  /*1be0*/  UMOV UR11, 0x40000040 ;  /* 0x40000040000b7882 */ /* 0x000fe20000000000 */
[----:B------:R-:W-:Y:S01]  /*1bf0*/  UMOV UR9, 0x40000040 ;  /* 0x4000004000097882 */ /* 0x000fe20000000000 */
[----:B------:R-:W-:-:S02]  /*1c00*/  WARPGROUP.DEPBAR.LE gsb0, 0x0 ;  /* 0x00008000000079c5 */ /* 0x000fc40000010000 */
        /* <DEDUP_REMOVED lines=71> */
[----:B------:R-:W-:Y:S02]  /*2080*/  UIADD3 UR8, UR6, 0x806, URZ ;  /* 0x0000080606087890 */ /* 0x000fe4000fffe03f */
[----:B------:R-:W-:Y:S01]  /*2090*/  UIADD3 UR6, UR6, 0xc06, URZ ;  /* 0x00000c0606067890 */ /* 0x000fe2000fffe03f */
        /* <DEDUP_REMOVED lines=18> */
[----:B------:R-:W-:Y:S01]  /*21c0*/  BPT.TRAP 0x1 ;  /* 0x000000040000795c */ /* 0x000fe20000300000 */
.L_x_23:
[----:B01----:R-:W-:Y:S01]  /*21d0*/  IMAD R4, R3, 0x8, R6 ;  /* 0x0000000803047824 */ /* 0x003fe200078e0206 */
[----:B------:R-:W-:-:S03]  /*21e0*/  ISETP.GT.U32.AND P1, PT, R19, 0x1, PT ;  /* 0x000000011300780c */ /* 0x000fc60003f24070 */
[----:B------:R-:W-:-:S05]  /*21f0*/  VIADD R4, R4, 0x18 ;  /* 0x0000001804047836 */ /* 0x000fca0000000000 */
[----:B------:R-:W-:-:S04]  /*2200*/  PRMT R4, RZ, 0x654, R4 ;  /* 0x00000654ff047816 */ /* 0x000fc80000000004 */
[----:B------:R0:W-:Y:S01]  /*2210*/  SYNCS.ARRIVE.TRANS64.RED.A1T0 RZ, [R4+URZ], RZ ;  /* 0x000000ff04ff79a7 */ /* 0x0001e2000810043f */
[----:B------:R-:W-:Y:S05]  /*2220*/  @P1 BRA `(.L_x_24) ;  /* 0x0000000000041947 */ /* 0x000fea0003800000 */
[----:B------:R-:W-:Y:S01]  /*2230*/  BPT.TRAP 0x1 ;  /* 0x000000040000795c */ /* 0x000fe20000300000 */
.L_x_24:
[----:B------:R-:W-:Y:S01]  /*2240*/  UIADD3 UR5, UR5, 0x1, URZ ;  /* 0x0000000105057890 */ /* 0x000fe2000fffe03f */
[C---:B------:R-:W-:Y:S01]  /*2250*/  ISETP.GT.AND P2, PT, R0.reuse, 0x1, PT ;  /* 0x000000010000780c */ /* 0x040fe20003f44270 */
[----:B------:R-:W-:Y:S02]  /*2260*/  VIADD R3, R3, 0x1 ;  /* 0x0000000103037836 */ /* 0x000fe40000000000 */
[----:B------:R-:W-:Y:S01]  /*2270*/  UISETP.NE.AND UP0, UPT, UR5, 0x3, UPT ;  /* 0x000000030500788c */ /* 0x000fe2000bf05270 */
[----:B------:R-:W-:Y:S02]  /*2280*/  VIADD R0, R0, 0xffffffff ;  /* 0xffffffff00007836 */ /* 0x000fe40000000000 */
[C---:B------:R-:W-:Y:S01]  /*2290*/  ISETP.NE.AND P1, PT, R3.reuse, 0x3, PT ;  /* 0x000000030300780c */ /* 0x040fe20003f25270 */
[----:B------:R-:W-:Y:S02]  /*22a0*/  USEL UR6, URZ, 0x1, UP0 ;  /* 0x000000013f067887 */ /* 0x000fe40008000000 */
[----:B------:R-:W-:Y:S01]  /*22b0*/  USEL UR5, UR5, URZ, UP0 ;  /* 0x0000003f05057287 */ /* 0x000fe20008000000 */
[----:B------:R-:W-:-:S03]  /*22c0*/  SEL R3, R3, RZ, P1 ;  /* 0x000000ff03037207 */ /* 0x000fc60000800000 */
[----:B------:R-:W-:Y:S01]  /*22d0*/  LOP3.LUT R7, R7, UR6, RZ, 0x3c, !PT ;  /* 0x0000000607077c12 */ /* 0x000fe2000f8e3cff */
[----:B------:R-:W-:Y:S07]  /*22e0*/  @P2 BRA `(.L_x_25) ;  /* 0xfffffff400cc2947 */ /* 0x000fee000383ffff */
.L_x_18:
[----:B------:R-:W2:Y:S02]  /*22f0*/  LDC R0, c[0x0][0x28c] ;  /* 0x0000a300ff007b82 */ /* 0x000ea40000000800 */
[----:B--2---:R-:W-:-:S13]  /*2300*/  ISETP.GE.AND P1, PT, R0, 0x1, PT ;  /* 0x000000010000780c */ /* 0x004fda0003f26270 */
[----:B------:R-:W-:Y:S05]  /*2310*/  @!P1 BRA `(.L_x_26) ;  /* 0x0000000000409947 */ /* 0x000fea0003800000 */
[----:B------:R-:W-:Y:S05]  /*2320*/  @!P0 BRA `(.L_x_27) ;  /* 0x0000000000048947 */ /* 0x000fea0003800000 */
[----:B------:R-:W-:Y:S01]  /*2330*/  BPT.TRAP 0x1 ;  /* 0x000000040000795c */ /* 0x000fe20000300000 */
.L_x_27:
[----:B------:R-:W-:Y:S01]  /*2340*/  UISETP.LT.AND UP0, UPT, UR40, 0x1, UPT ;  /* 0x000000012800788c */ /* 0x000fe2000bf01270 */
[----:B------:R-:W-:-:S03]  /*2350*/  ISETP.GT.U32.AND P0, PT, R19, 0x1, PT ;  /* 0x000000011300780c */ /* 0x000fc60003f04070 */
[----:B------:R-:W-:-:S04]  /*2360*/  USEL UR6, UR40, 0x1, UP0 ;  /* 0x0000000128067887 */ /* 0x000fc80008000000 */
[----:B------:R-:W-:-:S04]  /*2370*/  UIADD3 UR6, UR39, UR40, -UR6 ;  /* 0x0000002827067290 */ /* 0x000fc8000fffe806 */
[----:B------:R-:W-:-:S04]  /*2380*/  UIMAD.WIDE.U32 UR4, UR6, -0x55555555, URZ ;  /* 0xaaaaaaab060478a5 */ /* 0x000fc8000f8e003f */
[----:B------:R-:W-:-:S04]  /*2390*/  USHF.R.U32.HI UR4, URZ, 0x1, UR5 ;  /* 0x000000013f047899 */ /* 0x000fc80008011605 */
[----:B------:R-:W-:-:S06]  /*23a0*/  UIMAD UR6, UR4, -0x3, UR6 ;  /* 0xfffffffd040678a4 */ /* 0x000fcc000f8e0206 */
[----:B------:R-:W-:-:S04]  /*23b0*/  IMAD.U32 R3, RZ, RZ, UR6 ;  /* 0x00000006ff037e24 */ /* 0x000fc8000f8e00ff */
[----:B------:R-:W-:-:S04]  /*23c0*/  IMAD R0, R3, 0x8, R6 ;  /* 0x0000000803007824 */ /* 0x000fc800078e0206 */
[----:B------:R-:W-:-:S05]  /*23d0*/  VIADD R0, R0, 0x18 ;  /* 0x0000001800007836 */ /* 0x000fca0000000000 */
[----:B------:R-:W-:-:S04]  /*23e0*/  PRMT R0, RZ, 0x654, R0 ;  /* 0x00000654ff007816 */ /* 0x000fc80000000000 */
[----:B------:R2:W-:Y:S01]  /*23f0*/  SYNCS.ARRIVE.TRANS64.RED.A1T0 RZ, [R0+URZ], RZ ;  /* 0x000000ff00ff79a7 */ /* 0x0005e2000810043f */
[----:B------:R-:W-:Y:S05]  /*2400*/  @P0 BRA `(.L_x_26) ;  /* 0x0000000000040947 */ /* 0x000fea0003800000 */
[----:B------:R-:W-:Y:S01]  /*2410*/  BPT.TRAP 0x1 ;  /* 0x000000040000795c */ /* 0x000fe20000300000 */
.L_x_26:
[----:B------:R-:W3:Y:S01]  /*2420*/  LDC R7, c[0x0][0x288] ;  /* 0x0000a200ff077b82 */ /* 0x000ee20000000800 */
[--C-:B--2---:R-:W-:Y:S01]  /*2430*/  SHF.R.U32.HI R0, RZ, 0x2, R18.reuse ;  /* 0x00000002ff007819 */ /* 0x104fe20000011612 */
[----:B------:R-:W-:Y:S01]  /*2440*/  IMAD.SHL.U32 R57, R57, 0x20, RZ ;  /* 0x0000002039397824 */ /* 0x000fe200078e00ff */
[----:B01----:R-:W-:Y:S01]  /*2450*/  SHF.R.U32.HI R5, RZ, 0x7, R18 ;  /* 0x00000007ff057819 */ /* 0x003fe20000011612 */
[----:B------:R-:W-:Y:S01]  /*2460*/  UIADD3 UR39, UR40, UR39, URZ ;  /* 0x0000002728277290 */ /* 0x000fe2000fffe03f */
[----:B------:R-:W-:Y:S01]  /*2470*/  LOP3.LUT R3, R0, 0x7, RZ, 0xc0, !PT ;  /* 0x0000000700037812 */ /* 0x000fe200078ec0ff */
[C---:B------:R-:W-:Y:S01]  /*2480*/  IMAD.SHL.U32 R14, R18.reuse, 0x2, RZ ;  /* 0x00000002120e7824 */ /* 0x040fe200078e00ff */
[----:B------:R-:W-:Y:S01]  /*2490*/  LOP3.LUT R0, R5, 0x1, RZ, 0xc0, !PT ;  /* 0x0000000105007812 */ /* 0x000fe200078ec0ff */
[----:B------:R-:W-:Y:S01]  /*24a0*/  UISETP.GT.U32.AND UP0, UPT, UR39, 0x2, UPT ;  /* 0x000000022700788c */ /* 0x000fe2000bf04070 */
[----:B------:R-:W-:Y:S01]  /*24b0*/  LOP3.LUT R4, R18, 0x60, RZ, 0xc0, !PT ;  /* 0x0000006012047812 */ /* 0x000fe200078ec0ff */
[----:B------:R-:W-:Y:S01]  /*24c0*/  ULDC UR7, c[0x0][0x284] ;  /* 0x0000a10000077ab9 */ /* 0x000fe20000000800 */
[----:B------:R-:W-:Y:S01]  /*24d0*/  UISETP.GE.U32.AND UP1, UPT, UR40, 0x3, UPT ;  /* 0x000000032800788c */ /* 0x000fe2000bf26070 */
[----:B------:R-:W-:Y:S01]  /*24e0*/  IMAD.SHL.U32 R8, R0, 0x40, RZ ;  /* 0x0000004000087824 */ /* 0x000fe200078e00ff */
[----:B------:R-:W-:Y:S01]  /*24f0*/  SHF.R.U32.HI R6, RZ, 0x1, R4 ;  /* 0x00000001ff067819 */ /* 0x000fe20000011604 */
[----:B------:R-:W-:Y:S01]  /*2500*/  UISETP.LT.U32.AND UP0, UPT, UR40, 0x3, UP0 ;  /* 0x000000032800788c */ /* 0x000fe20008701070 */
[----:B------:R-:W-:Y:S01]  /*2510*/  LOP3.LUT R4, R18, 0x3, RZ, 0xc0, !PT ;  /* 0x0000000312047812 */ /* 0x000fe200078ec0ff */
[----:B------:R-:W-:Y:S01]  /*2520*/  ULDC.64 UR8, c[0x0][0x5d0] ;  /* 0x0001740000087ab9 */ /* 0x000fe20000000a00 */
[--C-:B------:R-:W-:Y:S01]  /*2530*/  IADD3 R5, RZ, -R6, -R3.reuse ;  /* 0x80000006ff057210 */ /* 0x100fe20007ffe803 */
[----:B------:R-:W-:Y:S01]  /*2540*/  UIMAD.WIDE.U32 UR4, UR39, -0x55555555, URZ ;  /* 0xaaaaaaab270478a5 */ /* 0x000fe2000f8e003f */
[----:B------:R-:W-:Y:S01]  /*2550*/  LOP3.LUT R3, R8, 0x40, R3, 0xe2, !PT ;  /* 0x0000004008037812 */ /* 0x000fe200078ee203 */
[----:B------:R-:W-:Y:S01]  /*2560*/  USEL UR6, URZ, 0x1, !UP0 ;  /* 0x000000013f067887 */ /* 0x000fe2000c000000 */
[----:B------:R-:W-:Y:S01]  /*2570*/  SHF.R.S32.HI R20, RZ, 0x1f, R59 ;  /* 0x0000001fff147819 */ /* 0x000fe2000001143b */
[----:B------:R-:W-:Y:S01]  /*2580*/  IMAD R0, R0, -0x40, R5 ;  /* 0xffffffc000007824 */ /* 0x000fe200078e0205 */
[C---:B------:R-:W-:Y:S01]  /*2590*/  LOP3.LUT R14, R57.reuse, 0x6, R14, 0xf8, !PT ;  /* 0x00000006390e7812 */ /* 0x040fe200078ef80e */
[----:B---3--:R-:W-:Y:S01]  /*25a0*/  IMAD R8, R4, -0x2, R7 ;  /* 0xfffffffe04087824 */ /* 0x008fe200078e0207 */
[----:B------:R-:W-:Y:S01]  /*25b0*/  ISETP.GE.AND P0, PT, R57, R7, PT ;  /* 0x000000073900720c */ /* 0x000fe20003f06270 */
[----:B------:R-:W-:Y:S01]  /*25c0*/  IMAD.SHL.U32 R7, R60, 0x100, RZ ;  /* 0x000001003c077824 */ /* 0x000fe200078e00ff */
[----:B------:R-:W-:Y:S01]  /*25d0*/  SHF.R.S32.HI R15, RZ, 0x1f, R14 ;  /* 0x0000001fff0f7819 */ /* 0x000fe2000001140e */
[----:B------:R-:W-:Y:S01]  /*25e0*/  IMAD R4, R20, UR8, RZ ;  /* 0x0000000814047c24 */ /* 0x000fe2000f8e02ff */
[----:B------:R-:W-:Y:S01]  /*25f0*/  USHF.R.U32.HI UR4, URZ, 0x1, UR5 ;  /* 0x000000013f047899 */ /* 0x000fe20008011605 */
[----:B------:R-:W-:Y:S01]  /*2600*/  IMAD.WIDE R60, R60, 0x100, RZ ;  /* 0x000001003c3c7825 */ /* 0x000fe200078e02ff */
[C---:B------:R-:W-:Y:S01]  /*2610*/  ISETP.GE.OR P0, PT, R7.reuse, UR7, P0 ;  /* 0x0000000707007c0c */ /* 0x040fe20008706670 */
[----:B------:R-:W-:Y:S01]  /*2620*/  ULOP3.LUT UR38, UR38, UR6, URZ, 0x3c, !UPT ;  /* 0x0000000626267292 */ /* 0x000fe2000f8e3c3f */
[----:B------:R-:W-:Y:S01]  /*2630*/  IADD3 R70, -R7, UR7, R0 ;  /* 0x0000000707467c10 */ /* 0x000fe2000fffe100 */
[C---:B------:R-:W-:Y:S01]  /*2640*/  IMAD R9, R59.reuse, UR9, R4 ;  /* 0x000000093b097c24 */ /* 0x040fe2000f8e0204 */
[----:B------:R-:W-:Y:S01]  /*2650*/  UIMAD UR39, UR4, -0x3, UR39 ;  /* 0xfffffffd042778a4 */ /* 0x000fe2000f8e0227 */
[----:B------:R-:W-:Y:S01]  /*2660*/  IMAD.WIDE.U32 R4, R59, UR8, R14 ;  /* 0x000000083b047c25 */ /* 0x000fe2000f8e000e */
[----:B------:R-:W-:Y:S01]  /*2670*/  @UP1 ULOP3.LUT UR38, UR38, 0x1, UR4, 0x78, !UPT ;  /* 0x0000000126261892 */ /* 0x000fe2000f8e7804 */
[----:B------:R-:W-:-:S02]  /*2680*/  LOP3.LUT R67, R60, R3, R6, 0xfe, !PT ;  /* 0x000000033c437212 */ /* 0x000fc400078efe06 */
[----:B------:R-:W-:Y:S02]  /*2690*/  IMAD.IADD R5, R5, 0x1, R9 ;  /* 0x0000000105057824 */ /* 0x000fe400078e0209 */
[----:B------:R-:W-:Y:S02]  /*26a0*/  IMAD.IADD R71, R8, 0x1, -R57 ;  /* 0x0000000108477824 */ /* 0x000fe400078e0a39 */
[----:B------:R-:W-:Y:S01]  /*26b0*/  IMAD.MOV.U32 R0, RZ, RZ, -0x1 ;  /* 0xffffffffff007424 */ /* 0x000fe200078e00ff */
[----:B------:R-:W-:Y:S06]  /*26c0*/  @P0 BRA `(.L_x_28) ;  /* 0x0000001800f40947 */ /* 0x000fec0003800000 */
[----:B------:R-:W0:Y:S01]  /*26d0*/  LDC.64 R12, c[0x0][0x5c8] ;  /* 0x00017200ff0c7b82 */ /* 0x000e220000000a00 */
[----:B------:R-:W-:Y:S01]  /*26e0*/  ULDC.64 UR4, c[0x0][0x5c0] ;  /* 0x0001700000047ab9 */ /* 0x000fe20000000a00 */
[----:B------:R-:W-:Y:S01]  /*26f0*/  BSSY B0, `(.L_x_28) ;  /* 0x00001ba000007945 */ /* 0x000fe20003800000 */
[-C--:B0-----:R-:W-:Y:S02]  /*2700*/  IMAD R6, R61, R12.reuse, RZ ;  /* 0x0000000c3d067224 */ /* 0x081fe400078e02ff */
[----:B------:R-:W-:-:S04]  /*2710*/  IMAD.WIDE.U32 R4, R67, R12, R4 ;  /* 0x0000000c43047225 */ /* 0x000fc800078e0004 */
[----:B------:R-:W-:Y:S01]  /*2720*/  IMAD R3, R67, R13, R6 ;  /* 0x0000000d43037224 */ /* 0x000fe200078e0206 */
[----:B------:R-:W-:-:S03]  /*2730*/  IADD3 R10, P0, R4, UR4, RZ ;  /* 0x00000004040a7c10 */ /* 0x000fc6000ff1e0ff */
[----:B------:R-:W-:Y:S01]  /*2740*/  IMAD.IADD R3, R5, 0x1, R3 ;  /* 0x0000000105037824 */ /* 0x000fe200078e0203 */
[C---:B------:R-:W-:Y:S01]  /*2750*/  LEA R6, P2, R12.reuse, R10, 0x7 ;  /* 0x0000000a0c067211 */ /* 0x040fe200078438ff */
[----:B------:R-:W-:-:S03]  /*2760*/  IMAD.SHL.U32 R5, R12, 0x8, RZ ;  /* 0x000000080c057824 */ /* 0x000fc600078e00ff */
[----:B------:R-:W-:Y:S02]  /*2770*/  IADD3.X R11, R3, UR5, RZ, P0, !PT ;  /* 0x00000005030b7c10 */ /* 0x000fe400087fe4ff */
[----:B-----5:R-:W-:Y:S02]  /*2780*/  ISETP.NE.AND P0, PT, R23, RZ, PT ;  /* 0x000000ff1700720c */ /* 0x020fe40003f05270 */
[C-C-:B------:R-:W-:Y:S02]  /*2790*/  LEA.HI.X R7, R12.reuse, R11, R13.reuse, 0x7, P2 ;  /* 0x0000000b0c077211 */ /* 0x140fe400010f3c0d */
[----:B------:R-:W-:Y:S02]  /*27a0*/  SHF.L.U64.HI R3, R12, 0x3, R13 ;  /* 0x000000030c037819 */ /* 0x000fe4000001020d */
[C---:B------:R-:W-:Y:S02]  /*27b0*/  IADD3 R8, P1, R5.reuse, R10, RZ ;  /* 0x0000000a05087210 */ /* 0x040fe40007f3e0ff */
[----:B------:R-:W-:-:S03]  /*27c0*/  IADD3 R4, P2, R5, R6, RZ ;  /* 0x0000000605047210 */ /* 0x000fc60007f5e0ff */
[C---:B------:R-:W-:Y:S02]  /*27d0*/  IMAD.X R9, R3.reuse, 0x1, R11, P1 ;  /* 0x0000000103097824 */ /* 0x040fe400008e060b */
[----:B------:R-:W-:Y:S01]  /*27e0*/  IMAD.X R5, R3, 0x1, R7, P2 ;  /* 0x0000000103057824 */ /* 0x000fe200010e0607 */
[----:B------:R-:W-:Y:S07]  /*27f0*/  @!P0 BRA `(.L_x_29) ;  /* 0x0000001400148947 */ /* 0x000fee0003800000 */
[----:B------:R-:W0:Y:S01]  /*2800*/  LDC.64 R68, c[0x0][0x5b0] ;  /* 0x00016c00ff447b82 */ /* 0x000e220000000a00 */
[----:B------:R-:W-:Y:S01]  /*2810*/  ULDC.64 UR4, c[0x0][0x5b8] ;  /* 0x00016e0000047ab9 */ /* 0x000fe20000000a00 */
[----:B------:R-:W-:Y:S01]  /*2820*/  ISETP.GE.AND P0, PT, R70, 0x1, PT ;  /* 0x000000014600780c */ /* 0x000fe20003f06270 */
[----:B------:R-:W-:Y:S01]  /*2830*/  IMAD R20, R20, UR4, RZ ;  /* 0x0000000414147c24 */ /* 0x000fe2000f8e02ff */
[----:B------:R-:W-:Y:S01]  /*2840*/  BSSY B1, `(.L_x_30) ;  /* 0x0000010000017945 */ /* 0x000fe20003800000 */
[----:B------:R-:W-:Y:S01]  /*2850*/  IMAD.WIDE.U32 R62, R59, UR4, R14 ;  /* 0x000000043b3e7c25 */ /* 0x000fe2000f8e000e */
[----:B------:R-:W-:Y:S02]  /*2860*/  ISETP.LT.OR P3, PT, R71, 0x1, !P0 ;  /* 0x000000014700780c */ /* 0x000fe40004761670 */
[----:B------:R-:W1:Y:S01]  /*2870*/  LDC.64 R12, c[0x0][0x5a8] ;  /* 0x00016a00ff0c7b82 */ /* 0x000e620000000a00 */
[----:B------:R-:W-:Y:S02]  /*2880*/  IMAD R21, R59, UR5, R20 ;  /* 0x000000053b157c24 */ /* 0x000fe4000f8e0214 */
[----:B------:R-:W-:-:S02]  /*2890*/  IMAD.MOV.U32 R20, RZ, RZ, R62 ;  /* 0x000000ffff147224 */ /* 0x000fc400078e003e */
[----:B------:R-:W-:Y:S02]  /*28a0*/  IMAD.IADD R21, R63, 0x1, R21 ;  /* 0x000000013f157824 */ /* 0x000fe400078e0215 */
[-C--:B0-----:R-:W-:Y:S01]  /*28b0*/  IMAD R58, R61, R68.reuse, RZ ;  /* 0x000000443d3a7224 */ /* 0x081fe200078e02ff */
[----:B------:R-:W-:Y:S01]  /*28c0*/  SHF.L.U64.HI R59, R68, 0x3, R69 ;  /* 0x00000003443b7819 */ /* 0x000fe20000010245 */
[----:B------:R-:W-:-:S04]  /*28d0*/  IMAD.WIDE.U32 R14, R67, R68, R20 ;  /* 0x00000044430e7225 */ /* 0x000fc800078e0014 */
[----:B------:R-:W-:Y:S01]  /*28e0*/  IMAD R57, R67, R69, R58 ;  /* 0x0000004543397224 */ /* 0x000fe200078e023a */
[----:B-1----:R-:W-:Y:S01]  /*28f0*/  IADD3 R64, P1, R14, R12, RZ ;  /* 0x0000000c0e407210 */ /* 0x002fe20007f3e0ff */
[----:B------:R-:W-:-:S03]  /*2900*/  IMAD.SHL.U32 R58, R68, 0x8, RZ ;  /* 0x00000008443a7824 */ /* 0x000fc600078e00ff */
[----:B------:R-:W-:Y:S01]  /*2910*/  IADD3.X R65, R13, R15, R57, P1, !PT ;  /* 0x0000000f0d417210 */ /* 0x000fe20000ffe439 */
[----:B------:R-:W-:Y:S08]  /*2920*/  @P3 BRA `(.L_x_31) ;  /* 0x0000000000043947 */ /* 0x000ff00003800000 */
[----:B------:R0:W5:Y:S02]  /*2930*/  LDG.E.U8 R56, desc[UR36][R64.64] ;  /* 0x0000002440387981 */ /* 0x000164000c1e1100 */
.L_x_31:
[----:B------:R-:W-:Y:S05]  /*2940*/  BSYNC B1 ;  /* 0x0000000000017941 */ /* 0x000fea0003800000 */
.L_x_30:
[----:B-----5:R-:W-:Y:S01]  /*2950*/  LOP3.LUT R3, R56, 0xffff, RZ, 0xc0, !PT ;  /* 0x0000ffff38037812 */ /* 0x020fe200078ec0ff */
[----:B------:R-:W-:Y:S01]  /*2960*/  IMAD.WIDE.U32 R14, R67, R68, R58 ;  /* 0x00000044430e7225 */ /* 0x000fe200078e003a */
[----:B------:R-:W-:Y:S01]  /*2970*/  ISETP.LT.OR P4, PT, R71, 0x2, !P0 ;  /* 0x000000024700780c */ /* 0x000fe20004781670 */
[----:B------:R-:W-:Y:S01]  /*2980*/  BSSY B1, `(.L_x_32) ;  /* 0x000000e000017945 */ /* 0x000fe20003800000 */
[----:B------:R-:W-:Y:S01]  /*2990*/  PRMT R66, R3, 0x8880, RZ ;  /* 0x0000888003427816 */ /* 0x000fe200000000ff */
[----:B------:R-:W-:Y:S01]  /*29a0*/  IMAD.IADD R15, R57, 0x1, R15 ;  /* 0x00000001390f7824 */ /* 0x000fe200078e020f */
[----:B------:R-:W-:Y:S02]  /*29b0*/  IADD3 R14, P2, P5, R62, R12, R14 ;  /* 0x0000000c3e0e7210 */ /* 0x000fe40007d5e00e */
[----:B------:R-:W-:Y:S01]  /*29c0*/  ISETP.GE.AND P1, PT, R70, 0x9, PT ;  /* 0x000000094600780c */ /* 0x000fe20003f26270 */
[----:B------:R-:W-:Y:S01]  /*29d0*/  IMAD R3, R66, R23, RZ ;  /* 0x0000001742037224 */ /* 0x000fe200078e02ff */
[----:B------:R-:W-:-:S02]  /*29e0*/  IADD3.X R15, R21, R13, R15, P2, P5 ;  /* 0x0000000d150f7210 */ /* 0x000fc400017ea40f */
[----:B------:R-:W-:Y:S01]  /*29f0*/  ISETP.LT.OR P2, PT, R71, 0x1, !P1 ;  /* 0x000000014700780c */ /* 0x000fe20004f41670 */
[----:B------:R-:W-:-:S05]  /*2a00*/  @!P3 IMAD R57, R40, R22, R3 ;  /* 0x000000162839b224 */ /* 0x000fca00078e0203 */
[----:B------:R1:W-:Y:S01]  /*2a10*/  @!P3 STG.E.U8 desc[UR36][R10.64], R57 ;  /* 0x000000390a00b986 */ /* 0x0003e2000c101124 */
[----:B------:R-:W-:Y:S06]  /*2a20*/  @P4 BRA `(.L_x_33) ;  /* 0x00000000000c4947 */ /* 0x000fec0003800000 */
[----:B------:R-:W2:Y:S02]  /*2a30*/  LDG.E.U8 R56, desc[UR36][R64.64+0x1] ;  /* 0x0000012440387981 */ /* 0x000ea4000c1e1100 */
[----:B--2---:R-:W-:-:S05]  /*2a40*/  PRMT R40, R56, 0x8880, RZ ;  /* 0x0000888038287816 */ /* 0x004fca00000000ff */
[----:B------:R-:W-:-:S07]  /*2a50*/  IMAD R3, R40, R23, RZ ;  /* 0x0000001728037224 */ /* 0x000fce00078e02ff */
.L_x_33:
[----:B------:R-:W-:Y:S05]  /*2a60*/  BSYNC B1 ;  /* 0x0000000000017941 */ /* 0x000fea0003800000 */
.L_x_32:
[----:B------:R-:W-:Y:S01]  /*2a70*/  @!P4 IMAD R41, R41, R22, R3 ;  /* 0x000000162929c224 */ /* 0x000fe200078e0203 */
[----:B------:R-:W-:Y:S04]  /*2a80*/  BSSY B1, `(.L_x_34) ;  /* 0x0000006000017945 */ /* 0x000fe80003800000 */
[----:B------:R2:W-:Y:S01]  /*2a90*/  @!P4 STG.E.U8 desc[UR36][R10.64+0x1], R41 ;  /* 0x000001290a00c986 */ /* 0x0005e2000c101124 */
[----:B------:R-:W-:Y:S05]  /*2aa0*/  @P2 BRA `(.L_x_35) ;  /* 0x00000000000c2947 */ /* 0x000fea0003800000 */
[----:B------:R-:W3:Y:S02]  /*2ab0*/  LDG.E.U8 R56, desc[UR36][R14.64] ;  /* 0x000000240e387981 */ /* 0x000ee4000c1e1100 */
[----:B---3--:R-:W-:-:S05]  /*2ac0*/  PRMT R40, R56, 0x8880, RZ ;  /* 0x0000888038287816 */ /* 0x008fca00000000ff */
[----:B------:R-:W-:-:S07]  /*2ad0*/  IMAD R3, R40, R23, RZ ;  /* 0x0000001728037224 */ /* 0x000fce00078e02ff */
.L_x_35:
[----:B------:R-:W-:Y:S05]  /*2ae0*/  BSYNC B1 ;  /* 0x0000000000017941 */ /* 0x000fea0003800000 */
.L_x_34:
[C---:B------:R-:W-:Y:S01]  /*2af0*/  ISETP.LT.OR P4, PT, R71.reuse, 0x2, !P1 ;  /* 0x000000024700780c */ /* 0x040fe20004f81670 */
[----:B--2---:R-:W-:Y:S01]  /*2b00*/  @!P2 IMAD R41, R42, R22, R3 ;  /* 0x000000162a29a224 */ /* 0x004fe200078e0203 */
[----:B------:R-:W-:Y:S01]  /*2b10*/  BSSY B1, `(.L_x_36) ;  /* 0x0000009000017945 */ /* 0x000fe20003800000 */
[C---:B------:R-:W-:Y:S02]  /*2b20*/  ISETP.LT.OR P3, PT, R71.reuse, 0x9, !P0 ;  /* 0x000000094700780c */ /* 0x040fe40004761670 */
[C---:B------:R-:W-:Y:S01]  /*2b30*/  ISETP.LT.OR P5, PT, R71.reuse, 0xa, !P0 ;  /* 0x0000000a4700780c */ /* 0x040fe200047a1670 */
[----:B------:R2:W-:Y:S01]  /*2b40*/  @!P2 STG.E.U8 desc[UR36][R8.64], R41 ;  /* 0x000000290800a986 */ /* 0x0005e2000c101124 */
[----:B------:R-:W-:-:S06]  /*2b50*/  ISETP.LT.OR P2, PT, R71, 0x9, !P1 ;  /* 0x000000094700780c */ /* 0x000fcc0004f41670 */
[----:B------:R-:W-:Y:S07]  /*2b60*/  @P4 BRA `(.L_x_37) ;  /* 0x00000000000c4947 */ /* 0x000fee0003800000 */
[----:B------:R-:W3:Y:S02]  /*2b70*/  LDG.E.U8 R56, desc[UR36][R14.64+0x1] ;  /* 0x000001240e387981 */ /* 0x000ee4000c1e1100 */
[----:B---3--:R-:W-:-:S05]  /*2b80*/  PRMT R40, R56, 0x8880, RZ ;  /* 0x0000888038287816 */ /* 0x008fca00000000ff */
[----:B------:R-:W-:-:S07]  /*2b90*/  IMAD R3, R40, R23, RZ ;  /* 0x0000001728037224 */ /* 0x000fce00078e02ff */
.L_x_37:
[----:B------:R-:W-:Y:S05]  /*2ba0*/  BSYNC B1 ;  /* 0x0000000000017941 */ /* 0x000fea0003800000 */
.L_x_36:
[----:B------:R-:W-:Y:S01]  /*2bb0*/  @!P4 IMAD R43, R43, R22, R3 ;  /* 0x000000162b2bc224 */ /* 0x000fe200078e0203 */
[----:B------:R-:W-:Y:S04]  /*2bc0*/  BSSY B1, `(.L_x_38) ;  /* 0x0000006000017945 */ /* 0x000fe80003800000 */
[----:B------:R3:W-:Y:S01]  /*2bd0*/  @!P4 STG.E.U8 desc[UR36][R8.64+0x1], R43 ;  /* 0x0000012b0800c986 */ /* 0x0007e2000c101124 */
[----:B------:R-:W-:Y:S05]  /*2be0*/  @P3 BRA `(.L_x_39) ;  /* 0x00000000000c3947 */ /* 0x000fea0003800000 */
[----:B------:R-:W4:Y:S02]  /*2bf0*/  LDG.E.U8 R56, desc[UR36][R64.64+0x8] ;  /* 0x0000082440387981 */ /* 0x000f24000c1e1100 */
[----:B----4-:R-:W-:-:S05]  /*2c00*/  PRMT R40, R56, 0x8880, RZ ;  /* 0x0000888038287816 */ /* 0x010fca00000000ff */
[----:B------:R-:W-:-:S07]  /*2c10*/  IMAD R3, R40, R23, RZ ;  /* 0x0000001728037224 */ /* 0x000fce00078e02ff */
.L_x_39:
[----:B------:R-:W-:Y:S05]  /*2c20*/  BSYNC B1 ;  /* 0x0000000000017941 */ /* 0x000fea0003800000 */
.L_x_38:
[----:B--2---:R-:W-:Y:S01]  /*2c30*/  @!P3 IMAD R41, R44, R22, R3 ;  /* 0x000000162c29b224 */ /* 0x004fe200078e0203 */
[----:B------:R-:W-:Y:S04]  /*2c40*/  BSSY B1, `(.L_x_40) ;  /* 0x0000006000017945 */ /* 0x000fe80003800000 */
[----:B------:R2:W-:Y:S01]  /*2c50*/  @!P3 STG.E.U8 desc[UR36][R10.64+0x8], R41 ;  /* 0x000008290a00b986 */ /* 0x0005e2000c101124 */
[----:B------:R-:W-:Y:S05]  /*2c60*/  @P5 BRA `(.L_x_41) ;  /* 0x00000000000c5947 */ /* 0x000fea0003800000 */
[----:B------:R-:W4:Y:S02]  /*2c70*/  LDG.E.U8 R56, desc[UR36][R64.64+0x9] ;  /* 0x0000092440387981 */ /* 0x000f24000c1e1100 */
[----:B----4-:R-:W-:-:S05]  /*2c80*/  PRMT R40, R56, 0x8880, RZ ;  /* 0x0000888038287816 */ /* 0x010fca00000000ff */
[----:B------:R-:W-:-:S07]  /*2c90*/  IMAD R3, R40, R23, RZ ;  /* 0x0000001728037224 */ /* 0x000fce00078e02ff */
.L_x_41:
[----:B------:R-:W-:Y:S05]  /*2ca0*/  BSYNC B1 ;  /* 0x0000000000017941 */ /* 0x000fea0003800000 */
.L_x_40:
[----:B------:R-:W-:Y:S01]  /*2cb0*/  @!P5 IMAD R45, R45, R22, R3 ;  /* 0x000000162d2dd224 */ /* 0x000fe200078e0203 */
[----:B------:R-:W-:Y:S04]  /*2cc0*/  BSSY B1, `(.L_x_42) ;  /* 0x0000006000017945 */ /* 0x000fe80003800000 */
[----:B------:R4:W-:Y:S01]  /*2cd0*/  @!P5 STG.E.U8 desc[UR36][R10.64+0x9], R45 ;  /* 0x0000092d0a00d986 */ /* 0x0009e2000c101124 */
[----:B------:R-:W-:Y:S05]  /*2ce0*/  @P2 BRA `(.L_x_43) ;  /* 0x00000000000c2947 */ /* 0x000fea0003800000 */
[----:B------:R-:W5:Y:S02]  /*2cf0*/  LDG.E.U8 R56, desc[UR36][R14.64+0x8] ;  /* 0x000008240e387981 */ /* 0x000f64000c1e1100 */
[----:B-----5:R-:W-:-:S05]  /*2d00*/  PRMT R40, R56, 0x8880, RZ ;  /* 0x0000888038287816 */ /* 0x020fca00000000ff */
[----:B------:R-:W-:-:S07]  /*2d10*/  IMAD R3, R40, R23, RZ ;  /* 0x0000001728037224 */ /* 0x000fce00078e02ff */
.L_x_43:
[----:B------:R-:W-:Y:S05]  /*2d20*/  BSYNC B1 ;  /* 0x0000000000017941 */ /* 0x000fea0003800000 */
.L_x_42:
        /* <DEDUP_REMOVED lines=8> */
[----:B------:R-:W5:Y:S02]  /*2db0*/  LDG.E.U8 R56, desc[UR36][R14.64+0x9] ;  /* 0x000009240e387981 */ /* 0x000f64000c1e1100 */
[----:B-----5:R-:W-:-:S05]  /*2dc0*/  PRMT R40, R56, 0x8880, RZ ;  /* 0x0000888038287816 */ /* 0x020fca00000000ff */
[----:B------:R-:W-:-:S07]  /*2dd0*/  IMAD R3, R40, R23, RZ ;  /* 0x0000001728037224 */ /* 0x000fce00078e02ff */
.L_x_45:
[----:B------:R-:W-:Y:S05]  /*2de0*/  BSYNC B1 ;  /* 0x0000000000017941 */ /* 0x000fea0003800000 */
.L_x_44:
[----:B------:R-:W-:Y:S01]  /*2df0*/  @!P4 IMAD R47, R47, R22, R3 ;  /* 0x000000162f2fc224 */ /* 0x000fe200078e0203 */
[----:B------:R-:W-:Y:S04]  /*2e00*/  BSSY B1, `(.L_x_46) ;  /* 0x0000006000017945 */ /* 0x000fe80003800000 */
[----:B------:R0:W-:Y:S01]  /*2e10*/  @!P4 STG.E.U8 desc[UR36][R8.64+0x9], R47 ;  /* 0x0000092f0800c986 */ /* 0x0001e2000c101124 */
[----:B------:R-:W-:Y:S05]  /*2e20*/  @P3 BRA `(.L_x_47) ;  /* 0x00000000000c3947 */ /* 0x000fea0003800000 */
[----:B------:R-:W5:Y:S02]  /*2e30*/  LDG.E.U8 R56, desc[UR36][R64.64+0x10] ;  /* 0x0000102440387981 */ /* 0x000f64000c1e1100 */
[----:B-----5:R-:W-:-:S05]  /*2e40*/  PRMT R40, R56, 0x8880, RZ ;  /* 0x0000888038287816 */ /* 0x020fca00000000ff */
[----:B------:R-:W-:-:S07]  /*2e50*/  IMAD R3, R40, R23, RZ ;  /* 0x0000001728037224 */ /* 0x000fce00078e02ff */
.L_x_47:
[----:B------:R-:W-:Y:S05]  /*2e60*/  BSYNC B1 ;  /* 0x0000000000017941 */ /* 0x000fea0003800000 */
.L_x_46:
[----:B--2---:R-:W-:Y:S01]  /*2e70*/  @!P3 IMAD R41, R48, R22, R3 ;  /* 0x000000163029b224 */ /* 0x004fe200078e0203 */
[----:B------:R-:W-:Y:S04]  /*2e80*/  BSSY B1, `(.L_x_48) ;  /* 0x0000006000017945 */ /* 0x000fe80003800000 */
[----:B------:R2:W-:Y:S01]  /*2e90*/  @!P3 STG.E.U8 desc[UR36][R10.64+0x10], R41 ;  /* 0x000010290a00b986 */ /* 0x0005e2000c101124 */
[----:B------:R-:W-:Y:S05]  /*2ea0*/  @P5 BRA `(.L_x_49) ;  /* 0x00000000000c5947 */ /* 0x000fea0003800000 */
[----:B------:R-:W5:Y:S02]  /*2eb0*/  LDG.E.U8 R56, desc[UR36][R64.64+0x11] ;  /* 0x0000112440387981 */ /* 0x000f64000c1e1100 */
[----:B-----5:R-:W-:-:S05]  /*2ec0*/  PRMT R40, R56, 0x8880, RZ ;  /* 0x0000888038287816 */ /* 0x020fca00000000ff */
[----:B------:R-:W-:-:S07]  /*2ed0*/  IMAD R3, R40, R23, RZ ;  /* 0x0000001728037224 */ /* 0x000fce00078e02ff */
.L_x_49:
[----:B------:R-:W-:Y:S05]  /*2ee0*/  BSYNC B1 ;  /* 0x0000000000017941 */ /* 0x000fea0003800000 */
.L_x_48:
[----:B------:R-:W-:Y:S01]  /*2ef0*/  @!P5 IMAD R49, R49, R22, R3 ;  /* 0x000000163131d224 */ /* 0x000fe200078e0203 */
[----:B------:R-:W-:Y:S04]  /*2f00*/  BSSY B1, `(.L_x_50) ;  /* 0x0000006000017945 */ /* 0x000fe80003800000 */
[----:B------:R0:W-:Y:S01]  /*2f10*/  @!P5 STG.E.U8 desc[UR36][R10.64+0x11], R49 ;  /* 0x000011310a00d986 */ /* 0x0001e2000c101124 */
[----:B------:R-:W-:Y:S05]  /*2f20*/  @P2 BRA `(.L_x_51) ;  /* 0x00000000000c2947 */ /* 0x000fea0003800000 */
[----:B------:R-:W5:Y:S02]  /*2f30*/  LDG.E.U8 R56, desc[UR36][R14.64+0x10] ;  /* 0x000010240e387981 */ /* 0x000f64000c1e1100 */
[----:B-----5:R-:W-:-:S05]  /*2f40*/  PRMT R40, R56, 0x8880, RZ ;  /* 0x0000888038287816 */ /* 0x020fca00000000ff */
[----:B------:R-:W-:-:S07]  /*2f50*/  IMAD R3, R40, R23, RZ ;  /* 0x0000001728037224 */ /* 0x000fce00078e02ff */
.L_x_51:
[----:B------:R-:W-:Y:S05]  /*2f60*/  BSYNC B1 ;  /* 0x0000000000017941 */ /* 0x000fea0003800000 */
.L_x_50:
[C---:B------:R-:W-:Y:S01]  /*2f70*/  ISETP.LT.OR P4, PT, R71.reuse, 0x12, !P1 ;  /* 0x000000124700780c */ /* 0x040fe20004f81670 */
[----:B--2---:R-:W-:Y:S01]  /*2f80*/  @!P2 IMAD R41, R50, R22, R3 ;  /* 0x000000163229a224 */ /* 0x004fe200078e0203 */
[----:B------:R-:W-:Y:S01]  /*2f90*/  BSSY B1, `(.L_x_52) ;  /* 0x000000b000017945 */ /* 0x000fe20003800000 */
[----:B------:R-:W-:Y:S02]  /*2fa0*/  ISETP.LT.OR P3, PT, R71, 0x19, !P0 ;  /* 0x000000194700780c */ /* 0x000fe40004761670 */
[----:B------:R-:W-:Y:S01]  /*2fb0*/  IADD3 R67, P5, R67, 0x80, RZ ;  /* 0x0000008043437810 */ /* 0x000fe20007fbe0ff */
[----:B------:R2:W-:Y:S01]  /*2fc0*/  @!P2 STG.E.U8 desc[UR36][R8.64+0x10], R41 ;  /* 0x000010290800a986 */ /* 0x0005e2000c101124 */
[C---:B------:R-:W-:Y:S02]  /*2fd0*/  ISETP.LT.OR P2, PT, R71.reuse, 0x19, !P1 ;  /* 0x000000194700780c */ /* 0x040fe40004f41670 */
[C---:B------:R-:W-:Y:S02]  /*2fe0*/  ISETP.LT.OR P0, PT, R71.reuse, 0x1a, !P0 ;  /* 0x0000001a4700780c */ /* 0x040fe40004701670 */
[----:B------:R-:W-:-:S02]  /*2ff0*/  ISETP.LT.OR P1, PT, R71, 0x1a, !P1 ;  /* 0x0000001a4700780c */ /* 0x000fc40004f21670 */
[----:B------:R-:W-:Y:S11]  /*3000*/  @P4 BRA `(.L_x_53) ;  /* 0x00000000000c4947 */ /* 0x000ff60003800000 */
[----:B------:R-:W5:Y:S02]  /*3010*/  LDG.E.U8 R56, desc[UR36][R14.64+0x11] ;  /* 0x000011240e387981 */ /* 0x000f64000c1e1100 */
[----:B-----5:R-:W-:-:S05]  /*3020*/  PRMT R40, R56, 0x8880, RZ ;  /* 0x0000888038287816 */ /* 0x020fca00000000ff */
[----:B------:R-:W-:-:S07]  /*3030*/  IMAD R3, R40, R23, RZ ;  /* 0x0000001728037224 */ /* 0x000fce00078e02ff */
.L_x_53:
[----:B------:R-:W-:Y:S05]  /*3040*/  BSYNC B1 ;  /* 0x0000000000017941 */ /* 0x000fea0003800000 */
.L_x_52:
[----:B------:R-:W-:Y:S01]  /*3050*/  @!P4 IMAD R51, R51, R22, R3 ;  /* 0x000000163333c224 */ /* 0x000fe200078e0203 */
[----:B------:R-:W-:Y:S04]  /*3060*/  BSSY B1, `(.L_x_54) ;  /* 0x0000006000017945 */ /* 0x000fe80003800000 */
[----:B------:R0:W-:Y:S01]  /*3070*/  @!P4 STG.E.U8 desc[UR36][R8.64+0x11], R51 ;  /* 0x000011330800c986 */ /* 0x0001e2000c101124 */
[----:B------:R-:W-:Y:S05]  /*3080*/  @P3 BRA `(.L_x_55) ;  /* 0x00000000000c3947 */ /* 0x000fea0003800000 */
[----:B------:R-:W5:Y:S02]  /*3090*/  LDG.E.U8 R56, desc[UR36][R64.64+0x18] ;  /* 0x0000182440387981 */ /* 0x000f64000c1e1100 */
[----:B-----5:R-:W-:-:S05]  /*30a0*/  PRMT R40, R56, 0x8880, RZ ;  /* 0x0000888038287816 */ /* 0x020fca00000000ff */
[----:B------:R-:W-:-:S07]  /*30b0*/  IMAD R3, R40, R23, RZ ;  /* 0x0000001728037224 */ /* 0x000fce00078e02ff */
.L_x_55:
[----:B------:R-:W-:Y:S05]  /*30c0*/  BSYNC B1 ;  /* 0x0000000000017941 */ /* 0x000fea0003800000 */
.L_x_54:
[----:B--2---:R-:W-:Y:S01]  /*30d0*/  @!P3 IMAD R41, R52, R22, R3 ;  /* 0x000000163429b224 */ /* 0x004fe200078e0203 */
[----:B------:R-:W-:Y:S01]  /*30e0*/  BSSY B1, `(.L_x_56) ;  /* 0x0000007000017945 */ /* 0x000fe20003800000 */
[----:B------:R-:W-:-:S03]  /*30f0*/  IMAD.X R61, RZ, RZ, R61, P5 ;  /* 0x000000ffff3d7224 */ /* 0x000fc600028e063d */
[----:B------:R2:W-:Y:S01]  /*3100*/  @!P3 STG.E.U8 desc[UR36][R10.64+0x18], R41 ;  /* 0x000018290a00b986 */ /* 0x0005e2000c101124 */
[----:B------:R-:W-:Y:S05]  /*3110*/  @P0 BRA `(.L_x_57) ;  /* 0x00000000000c0947 */ /* 0x000fea0003800000 */
[----:B------:R-:W5:Y:S02]  /*3120*/  LDG.E.U8 R56, desc[UR36][R64.64+0x19] ;  /* 0x0000192440387981 */ /* 0x000f64000c1e1100 */
[----:B-----5:R-:W-:-:S05]  /*3130*/  PRMT R40, R56, 0x8880, RZ ;  /* 0x0000888038287816 */ /* 0x020fca00000000ff */
[----:B------:R-:W-:-:S07]  /*3140*/  IMAD R3, R40, R23, RZ ;  /* 0x0000001728037224 */ /* 0x000fce00078e02ff */
.L_x_57:
[----:B------:R-:W-:Y:S05]  /*3150*/  BSYNC B1 ;  /* 0x0000000000017941 */ /* 0x000fea0003800000 */
.L_x_56:
[----:B------:R-:W-:Y:S01]  /*3160*/  @!P0 IMAD R53, R53, R22, R3 ;  /* 0x0000001635358224 */ /* 0x000fe200078e0203 */
[----:B------:R-:W-:Y:S01]  /*3170*/  BSSY B1, `(.L_x_58) ;  /* 0x0000007000017945 */ /* 0x000fe20003800000 */
[----:B------:R-:W-:-:S03]  /*3180*/  IMAD R40, R61, R68, RZ ;  /* 0x000000443d287224 */ /* 0x000fc600078e02ff */
[----:B------:R0:W-:Y:S01]  /*3190*/  @!P0 STG.E.U8 desc[UR36][R10.64+0x19], R53 ;  /* 0x000019350a008986 */ /* 0x0001e2000c101124 */
[----:B------:R-:W-:Y:S05]  /*31a0*/  @P2 BRA `(.L_x_59) ;  /* 0x00000000000c2947 */ /* 0x000fea0003800000 */
[----:B------:R-:W0:Y:S02]  /*31b0*/  LDG.E.U8 R56, desc[UR36][R14.64+0x18] ;  /* 0x000018240e387981 */ /* 0x000e24000c1e1100 */
[----:B012-4-:R-:W-:-:S05]  /*31c0*/  PRMT R10, R56, 0x8880, RZ ;  /* 0x00008880380a7816 */ /* 0x017fca00000000ff */
[----:B------:R-:W-:-:S07]  /*31d0*/  IMAD R3, R10, R23, RZ ;  /* 0x000000170a037224 */ /* 0x000fce00078e02ff */
.L_x_59:
[----:B------:R-:W-:Y:S05]  /*31e0*/  BSYNC B1 ;  /* 0x0000000000017941 */ /* 0x000fea0003800000 */
.L_x_58:
[----:B--2---:R-:W-:Y:S01]  /*31f0*/  @!P2 IMAD R41, R54, R22, R3 ;  /* 0x000000163629a224 */ /* 0x004fe200078e0203 */
[----:B------:R-:W-:Y:S01]  /*3200*/  BSSY B1, `(.L_x_60) ;  /* 0x0000009000017945 */ /* 0x000fe20003800000 */
[C---:B---3--:R-:W-:Y:S02]  /*3210*/  IMAD R43, R67.reuse, R69, R40 ;  /* 0x00000045432b7224 */ /* 0x048fe400078e0228 */
[CC--:B------:R-:W-:Y:S01]  /*3220*/  IMAD.WIDE.U32 R58, R67.reuse, R68.reuse, R58 ;  /* 0x00000044433a7225 */ /* 0x0c0fe200078e003a */
[----:B------:R2:W-:Y:S03]  /*3230*/  @!P2 STG.E.U8 desc[UR36][R8.64+0x18], R41 ;  /* 0x000018290800a986 */ /* 0x0005e6000c101124 */
[----:B01--4-:R-:W-:Y:S01]  /*3240*/  IMAD.WIDE.U32 R10, R67, R68, R20 ;  /* 0x00000044430a7225 */ /* 0x013fe200078e0014 */
[----:B------:R-:W-:Y:S06]  /*3250*/  @P1 BRA `(.L_x_61) ;  /* 0x00000000000c1947 */ /* 0x000fec0003800000 */
[----:B------:R-:W3:Y:S02]  /*3260*/  LDG.E.U8 R56, desc[UR36][R14.64+0x19] ;  /* 0x000019240e387981 */ /* 0x000ee4000c1e1100 */
[----:B---3--:R-:W-:-:S05]  /*3270*/  PRMT R40, R56, 0x8880, RZ ;  /* 0x0000888038287816 */ /* 0x008fca00000000ff */
[----:B------:R-:W-:-:S07]  /*3280*/  IMAD R3, R40, R23, RZ ;  /* 0x0000001728037224 */ /* 0x000fce00078e02ff */
.L_x_61:
[----:B------:R-:W-:Y:S05]  /*3290*/  BSYNC B1 ;  /* 0x0000000000017941 */ /* 0x000fea0003800000 */
.L_x_60:
[----:B------:R-:W-:Y:S01]  /*32a0*/  @!P1 IMAD R55, R55, R22, R3 ;  /* 0x0000001637379224 */ /* 0x000fe200078e0203 */
[----:B------:R-:W-:Y:S01]  /*32b0*/  ISETP.GE.AND P2, PT, R70, 0x81, PT ;  /* 0x000000814600780c */ /* 0x000fe20003f46270 */
[----:B------:R-:W-:Y:S01]  /*32c0*/  BSSY B1, `(.L_x_62) ;  /* 0x000000c000017945 */ /* 0x000fe20003800000 */
[----:B------:R-:W-:Y:S02]  /*32d0*/  IADD3 R10, P5, R10, R12, RZ ;  /* 0x0000000c0a0a7210 */ /* 0x000fe40007fbe0ff */
[----:B------:R0:W-:Y:S01]  /*32e0*/  @!P1 STG.E.U8 desc[UR36][R8.64+0x19], R55 ;  /* 0x0000193708009986 */ /* 0x0001e2000c101124 */
[----:B------:R-:W-:Y:S02]  /*32f0*/  ISETP.LT.OR P1, PT, R71, 0x1, !P2 ;  /* 0x000000014700780c */ /* 0x000fe40005721670 */
[----:B------:R-:W-:Y:S02]  /*3300*/  IADD3.X R11, R13, R11, R43, P5, !PT ;  /* 0x0000000b0d0b7210 */ /* 0x000fe40002ffe42b */
[----:B------:R-:W-:-:S02]  /*3310*/  ISETP.GE.AND P0, PT, R70, 0x89, PT ;  /* 0x000000894600780c */ /* 0x000fc40003f06270 */
[----:B------:R-:W-:Y:S02]  /*3320*/  IADD3 R12, P4, P3, R62, R12, R58 ;  /* 0x0000000c3e0c7210 */ /* 0x000fe40007b9e03a */
[----:B------:R-:W-:-:S05]  /*3330*/  ISETP.LT.OR P5, PT, R71, 0x2, !P2 ;  /* 0x000000024700780c */ /* 0x000fca00057a1670 */
[----:B0-----:R-:W-:Y:S08]  /*3340*/  @P1 BRA `(.L_x_63) ;  /* 0x00000000000c1947 */ /* 0x001ff00003800000 */
[----:B------:R-:W2:Y:S02]  /*3350*/  LDG.E.U8 R56, desc[UR36][R10.64] ;  /* 0x000000240a387981 */ /* 0x000ea4000c1e1100 */
[----:B--2---:R-:W-:-:S05]  /*3360*/  PRMT R8, R56, 0x8880, RZ ;  /* 0x0000888038087816 */ /* 0x004fca00000000ff */
[----:B------:R-:W-:-:S07]  /*3370*/  IMAD R3, R8, R23, RZ ;  /* 0x0000001708037224 */ /* 0x000fce00078e02ff */
.L_x_63:
[----:B------:R-:W-:Y:S05]  /*3380*/  BSYNC B1 ;  /* 0x0000000000017941 */ /* 0x000fea0003800000 */
.L_x_62:
[----:B--2---:R-:W-:Y:S01]  /*3390*/  @!P1 IMAD R9, R24, R22, R3 ;  /* 0x0000001618099224 */ /* 0x004fe200078e0203 */
[----:B------:R-:W-:Y:S01]  /*33a0*/  BSSY B1, `(.L_x_64) ;  /* 0x0000007000017945 */ /* 0x000fe20003800000 */
[----:B------:R-:W-:-:S03]  /*33b0*/  IMAD.IADD R58, R43, 0x1, R59 ;  /* 0x000000012b3a7824 */ /* 0x000fc600078e023b */
[----:B------:R0:W-:Y:S01]  /*33c0*/  @!P1 STG.E.U8 desc[UR36][R6.64], R9 ;  /* 0x0000000906009986 */ /* 0x0001e2000c101124 */
[----:B------:R-:W-:Y:S05]  /*33d0*/  @P5 BRA `(.L_x_65) ;  /* 0x00000000000c5947 */ /* 0x000fea0003800000 */
[----:B------:R-:W2:Y:S02]  /*33e0*/  LDG.E.U8 R56, desc[UR36][R10.64+0x1] ;  /* 0x000001240a387981 */ /* 0x000ea4000c1e1100 */
[----:B--2---:R-:W-:-:S05]  /*33f0*/  PRMT R8, R56, 0x8880, RZ ;  /* 0x0000888038087816 */ /* 0x004fca00000000ff */
[----:B------:R-:W-:-:S07]  /*3400*/  IMAD R3, R8, R23, RZ ;  /* 0x0000001708037224 */ /* 0x000fce00078e02ff */
.L_x_65:
[----:B------:R-:W-:Y:S05]  /*3410*/  BSYNC B1 ;  /* 0x0000000000017941 */ /* 0x000fea0003800000 */
.L_x_64:
[----:B------:R-:W-:Y:S01]  /*3420*/  ISETP.LT.OR P1, PT, R71, 0x1, !P0 ;  /* 0x000000014700780c */ /* 0x000fe20004721670 */
[----:B------:R-:W-:Y:S01]  /*3430*/  @!P5 IMAD R25, R25, R22, R3 ;  /* 0x000000161919d224 */ /* 0x000fe200078e0203 */
[----:B------:R-:W-:Y:S01]  /*3440*/  BSSY B1, `(.L_x_66) ;  /* 0x000000a000017945 */ /* 0x000fe20003800000 */
[----:B------:R-:W-:Y:S02]  /*3450*/  IADD3.X R13, R21, R13, R58, P4, P3 ;  /* 0x0000000d150d7210 */ /* 0x000fe400027e643a */
[C---:B------:R-:W-:Y:S01]  /*3460*/  ISETP.LT.OR P4, PT, R71.reuse, 0x2, !P0 ;  /* 0x000000024700780c */ /* 0x040fe20004781670 */
[----:B------:R1:W-:Y:S01]  /*3470*/  @!P5 STG.E.U8 desc[UR36][R6.64+0x1], R25 ;  /* 0x000001190600d986 */ /* 0x0003e2000c101124 */
[C---:B------:R-:W-:Y:S02]  /*3480*/  ISETP.LT.OR P5, PT, R71.reuse, 0x9, !P2 ;  /* 0x000000094700780c */ /* 0x040fe400057a1670 */
[----:B------:R-:W-:-:S04]  /*3490*/  ISETP.LT.OR P3, PT, R71, 0xa, !P2 ;  /* 0x0000000a4700780c */ /* 0x000fc80005761670 */
[----:B------:R-:W-:Y:S09]  /*34a0*/  @P1 BRA `(.L_x_67) ;  /* 0x00000000000c1947 */ /* 0x000ff20003800000 */
[----:B------:R-:W2:Y:S02]  /*34b0*/  LDG.E.U8 R56, desc[UR36][R12.64] ;  /* 0x000000240c387981 */ /* 0x000ea4000c1e1100 */
[----:B--2---:R-:W-:-:S05]  /*34c0*/  PRMT R8, R56, 0x8880, RZ ;  /* 0x0000888038087816 */ /* 0x004fca00000000ff */
[----:B------:R-:W-:-:S07]  /*34d0*/  IMAD R3, R8, R23, RZ ;  /* 0x0000001708037224 */ /* 0x000fce00078e02ff */
.L_x_67:
[----:B------:R-:W-:Y:S05]  /*34e0*/  BSYNC B1 ;  /* 0x0000000000017941 */ /* 0x000fea0003800000 */
.L_x_66:
[----:B0-----:R-:W-:Y:S01]  /*34f0*/  @!P1 IMAD R9, R26, R22, R3 ;  /* 0x000000161a099224 */ /* 0x001fe200078e0203 */
[----:B------:R-:W-:Y:S04]  /*3500*/  BSSY B1, `(.L_x_68) ;  /* 0x0000006000017945 */ /* 0x000fe80003800000 */
[----:B------:R0:W-:Y:S01]  /*3510*/  @!P1 STG.E.U8 desc[UR36][R4.64], R9 ;  /* 0x0000000904009986 */ /* 0x0001e2000c101124 */
[----:B------:R-:W-:Y:S05]  /*3520*/  @P4 BRA `(.L_x_69) ;  /* 0x00000000000c4947 */ /* 0x000fea0003800000 */
[----:B------:R-:W2:Y:S02]  /*3530*/  LDG.E.U8 R56, desc[UR36][R12.64+0x1] ;  /* 0x000001240c387981 */ /* 0x000ea4000c1e1100 */
[----:B--2---:R-:W-:-:S05]  /*3540*/  PRMT R8, R56, 0x8880, RZ ;  /* 0x0000888038087816 */ /* 0x004fca00000000ff */
[----:B------:R-:W-:-:S07]  /*3550*/  IMAD R3, R8, R23, RZ ;  /* 0x0000001708037224 */ /* 0x000fce00078e02ff */
.L_x_69:
[----:B------:R-:W-:Y:S05]  /*3560*/  BSYNC B1 ;  /* 0x0000000000017941 */ /* 0x000fea0003800000 */
.L_x_68:
[----:B------:R-:W-:Y:S01]  /*3570*/  @!P4 IMAD R27, R27, R22, R3 ;  /* 0x000000161b1bc224 */ /* 0x000fe200078e0203 */
[----:B------:R-:W-:Y:S04]  /*3580*/  BSSY B1, `(.L_x_70) ;  /* 0x0000006000017945 */ /* 0x000fe80003800000 */
[----:B------:R2:W-:Y:S01]  /*3590*/  @!P4 STG.E.U8 desc[UR36][R4.64+0x1], R27 ;  /* 0x0000011b0400c986 */ /* 0x0005e2000c101124 */
[----:B------:R-:W-:Y:S05]  /*35a0*/  @P5 BRA `(.L_x_71) ;  /* 0x00000000000c5947 */ /* 0x000fea0003800000 */
[----:B------:R-:W3:Y:S02]  /*35b0*/  LDG.E.U8 R56, desc[UR36][R10.64+0x8] ;  /* 0x000008240a387981 */ /* 0x000ee4000c1e1100 */
[----:B---3--:R-:W-:-:S05]  /*35c0*/  PRMT R8, R56, 0x8880, RZ ;  /* 0x0000888038087816 */ /* 0x008fca00000000ff */
[----:B------:R-:W-:-:S07]  /*35d0*/  IMAD R3, R8, R23, RZ ;  /* 0x0000001708037224 */ /* 0x000fce00078e02ff */
.L_x_71:
[----:B------:R-:W-:Y:S05]  /*35e0*/  BSYNC B1 ;  /* 0x0000000000017941 */ /* 0x000fea0003800000 */
.L_x_70:
[----:B0-----:R-:W-:Y:S01]  /*35f0*/  @!P5 IMAD R9, R28, R22, R3 ;  /* 0x000000161c09d224 */ /* 0x001fe200078e0203 */
[----:B------:R-:W-:Y:S04]  /*3600*/  BSSY B1, `(.L_x_72) ;  /* 0x0000006000017945 */ /* 0x000fe80003800000 */
[----:B------:R0:W-:Y:S01]  /*3610*/  @!P5 STG.E.U8 desc[UR36][R6.64+0x8], R9 ;  /* 0x000008090600d986 */ /* 0x0001e2000c101124 */
[----:B------:R-:W-:Y:S05]  /*3620*/  @P3 BRA `(.L_x_73) ;  /* 0x00000000000c3947 */ /* 0x000fea0003800000 */
[----:B------:R-:W3:Y:S02]  /*3630*/  LDG.E.U8 R56, desc[UR36][R10.64+0x9] ;  /* 0x000009240a387981 */ /* 0x000ee4000c1e1100 */
[----:B---3--:R-:W-:-:S05]  /*3640*/  PRMT R8, R56, 0x8880, RZ ;  /* 0x0000888038087816 */ /* 0x008fca00000000ff */
[----:B------:R-:W-:-:S07]  /*3650*/  IMAD R3, R8, R23, RZ ;  /* 0x0000001708037224 */ /* 0x000fce00078e02ff */
.L_x_73:
[----:B------:R-:W-:Y:S05]  /*3660*/  BSYNC B1 ;  /* 0x0000000000017941 */ /* 0x000fea0003800000 */
.L_x_72:
[----:B------:R-:W-:Y:S01]  /*3670*/  ISETP.LT.OR P5, PT, R71, 0x9, !P0 ;  /* 0x000000094700780c */ /* 0x000fe200047a1670 */
[----:B------:R-:W-:Y:S01]  /*3680*/  @!P3 IMAD R29, R29, R22, R3 ;  /* 0x000000161d1db224 */ /* 0x000fe200078e0203 */
[----:B------:R-:W-:Y:S01]  /*3690*/  BSSY B1, `(.L_x_74) ;  /* 0x0000009000017945 */ /* 0x000fe20003800000 */
[C---:B------:R-:W-:Y:S02]  /*36a0*/  ISETP.LT.OR P4, PT, R71.reuse, 0xa, !P0 ;  /* 0x0000000a4700780c */ /* 0x040fe40004781670 */
[C---:B------:R-:W-:Y:S01]  /*36b0*/  ISETP.LT.OR P1, PT, R71.reuse, 0x12, !P2 ;  /* 0x000000124700780c */ /* 0x040fe20005721670 */
[----:B------:R3:W-:Y:S01]  /*36c0*/  @!P3 STG.E.U8 desc[UR36][R6.64+0x9], R29 ;  /* 0x0000091d0600b986 */ /* 0x0007e2000c101124 */
[----:B------:R-:W-:-:S06]  /*36d0*/  ISETP.LT.OR P3, PT, R71, 0x11, !P2 ;  /* 0x000000114700780c */ /* 0x000fcc0005761670 */
[----:B------:R-:W-:Y:S07]  /*36e0*/  @P5 BRA `(.L_x_75) ;  /* 0x00000000000c5947 */ /* 0x000fee0003800000 */
[----:B------:R-:W4:Y:S02]  /*36f0*/  LDG.E.U8 R56, desc[UR36][R12.64+0x8] ;  /* 0x000008240c387981 */ /* 0x000f24000c1e1100 */
[----:B----4-:R-:W-:-:S05]  /*3700*/  PRMT R8, R56, 0x8880, RZ ;  /* 0x0000888038087816 */ /* 0x010fca00000000ff */
[----:B------:R-:W-:-:S07]  /*3710*/  IMAD R3, R8, R23, RZ ;  /* 0x0000001708037224 */ /* 0x000fce00078e02ff */
.L_x_75:
[----:B------:R-:W-:Y:S05]  /*3720*/  BSYNC B1 ;  /* 0x0000000000017941 */ /* 0x000fea0003800000 */
.L_x_74:
[----:B0-----:R-:W-:Y:S01]  /*3730*/  @!P5 IMAD R9, R30, R22, R3 ;  /* 0x000000161e09d224 */ /* 0x001fe200078e0203 */
[----:B------:R-:W-:Y:S04]  /*3740*/  BSSY B1, `(.L_x_76) ;  /* 0x0000006000017945 */ /* 0x000fe80003800000 */
[----:B------:R0:W-:Y:S01]  /*3750*/  @!P5 STG.E.U8 desc[UR36][R4.64+0x8], R9 ;  /* 0x000008090400d986 */ /* 0x0001e2000c101124 */
[----:B------:R-:W-:Y:S05]  /*3760*/  @P4 BRA `(.L_x_77) ;  /* 0x00000000000c4947 */ /* 0x000fea0003800000 */
[----:B------:R-:W4:Y:S02]  /*3770*/  LDG.E.U8 R56, desc[UR36][R12.64+0x9] ;  /* 0x000009240c387981 */ /* 0x000f24000c1e1100 */
[----:B----4-:R-:W-:-:S05]  /*3780*/  PRMT R8, R56, 0x8880, RZ ;  /* 0x0000888038087816 */ /* 0x010fca00000000ff */
[----:B------:R-:W-:-:S07]  /*3790*/  IMAD R3, R8, R23, RZ ;  /* 0x0000001708037224 */ /* 0x000fce00078e02ff */
.L_x_77:
[----:B------:R-:W-:Y:S05]  /*37a0*/  BSYNC B1 ;  /* 0x0000000000017941 */ /* 0x000fea0003800000 */
.L_x_76:
[----:B------:R-:W-:Y:S01]  /*37b0*/  @!P4 IMAD R31, R31, R22, R3 ;  /* 0x000000161f1fc224 */ /* 0x000fe200078e0203 */
[----:B------:R-:W-:Y:S04]  /*37c0*/  BSSY B1, `(.L_x_78) ;  /* 0x0000006000017945 */ /* 0x000fe80003800000 */
[----:B------:R4:W-:Y:S01]  /*37d0*/  @!P4 STG.E.U8 desc[UR36][R4.64+0x9], R31 ;  /* 0x0000091f0400c986 */ /* 0x0009e2000c101124 */
[----:B------:R-:W-:Y:S05]  /*37e0*/  @P3 BRA `(.L_x_79) ;  /* 0x00000000000c3947 */ /* 0x000fea0003800000 */
[----:B------:R-:W5:Y:S02]  /*37f0*/  LDG.E.U8 R56, desc[UR36][R10.64+0x10] ;  /* 0x000010240a387981 */ /* 0x000f64000c1e1100 */
[----:B-----5:R-:W-:-:S05]  /*3800*/  PRMT R8, R56, 0x8880, RZ ;  /* 0x0000888038087816 */ /* 0x020fca00000000ff */
[----:B------:R-:W-:-:S07]  /*3810*/  IMAD R3, R8, R23, RZ ;  /* 0x0000001708037224 */ /* 0x000fce00078e02ff */
.L_x_79:
[----:B------:R-:W-:Y:S05]  /*3820*/  BSYNC B1 ;  /* 0x0000000000017941 */ /* 0x000fea0003800000 */
.L_x_78:
[----:B0-----:R-:W-:Y:S01]  /*3830*/  @!P3 IMAD R9, R32, R22, R3 ;  /* 0x000000162009b224 */ /* 0x001fe200078e0203 */
[----:B------:R-:W-:Y:S04]  /*3840*/  BSSY B1, `(.L_x_80) ;  /* 0x0000006000017945 */ /* 0x000fe80003800000 */
[----:B------:R0:W-:Y:S01]  /*3850*/  @!P3 STG.E.U8 desc[UR36][R6.64+0x10], R9 ;  /* 0x000010090600b986 */ /* 0x0001e2000c101124 */
[----:B------:R-:W-:Y:S05]  /*3860*/  @P1 BRA `(.L_x_81) ;  /* 0x00000000000c1947 */ /* 0x000fea0003800000 */
[----:B------:R-:W5:Y:S02]  /*3870*/  LDG.E.U8 R56, desc[UR36][R10.64+0x11] ;  /* 0x000011240a387981 */ /* 0x000f64000c1e1100 */
[----:B-----5:R-:W-:-:S05]  /*3880*/  PRMT R8, R56, 0x8880, RZ ;  /* 0x0000888038087816 */ /* 0x020fca00000000ff */
[----:B------:R-:W-:-:S07]  /*3890*/  IMAD R3, R8, R23, RZ ;  /* 0x0000001708037224 */ /* 0x000fce00078e02ff */
.L_x_81:
[----:B------:R-:W-:Y:S05]  /*38a0*/  BSYNC B1 ;  /* 0x0000000000017941 */ /* 0x000fea0003800000 */
.L_x_80:
[----:B------:R-:W-:Y:S01]  /*38b0*/  ISETP.LT.OR P4, PT, R71, 0x11, !P0 ;  /* 0x000000114700780c */ /* 0x000fe20004781670 */
[----:B------:R-:W-:Y:S01]  /*38c0*/  @!P1 IMAD R33, R33, R22, R3 ;  /* 0x0000001621219224 */ /* 0x000fe200078e0203 */
[----:B------:R-:W-:Y:S01]  /*38d0*/  BSSY B1, `(.L_x_82) ;  /* 0x000000a000017945 */ /* 0x000fe20003800000 */
[C---:B------:R-:W-:Y:S02]  /*38e0*/  ISETP.LT.OR P3, PT, R71.reuse, 0x12, !P0 ;  /* 0x000000124700780c */ /* 0x040fe40004761670 */
[C---:B------:R-:W-:Y:S01]  /*38f0*/  ISETP.LT.OR P5, PT, R71.reuse, 0x19, !P0 ;  /* 0x000000194700780c */ /* 0x040fe200047a1670 */
[----:B------:R0:W-:Y:S01]  /*3900*/  @!P1 STG.E.U8 desc[UR36][R6.64+0x11], R33 ;  /* 0x0000112106009986 */ /* 0x0001e2000c101124 */
[C---:B------:R-:W-:Y:S02]  /*3910*/  ISETP.LT.OR P1, PT, R71.reuse, 0x19, !P2 ;  /* 0x000000194700780c */ /* 0x040fe40005721670 */
[----:B------:R-:W-:-:S04]  /*3920*/  ISETP.LT.OR P2, PT, R71, 0x1a, !P2 ;  /* 0x0000001a4700780c */ /* 0x000fc80005741670 */
[----:B------:R-:W-:Y:S09]  /*3930*/  @P4 BRA `(.L_x_83) ;  /* 0x00000000000c4947 */ /* 0x000ff20003800000 */
[----:B------:R-:W5:Y:S02]  /*3940*/  LDG.E.U8 R56, desc[UR36][R12.64+0x10] ;  /* 0x000010240c387981 */ /* 0x000f64000c1e1100 */
[----:B-----5:R-:W-:-:S05]  /*3950*/  PRMT R8, R56, 0x8880, RZ ;  /* 0x0000888038087816 */ /* 0x020fca00000000ff */
[----:B------:R-:W-:-:S07]  /*3960*/  IMAD R3, R8, R23, RZ ;  /* 0x0000001708037224 */ /* 0x000fce00078e02ff */
.L_x_83:
[----:B------:R-:W-:Y:S05]  /*3970*/  BSYNC B1 ;  /* 0x0000000000017941 */ /* 0x000fea0003800000 */
.L_x_82:
[----:B0-----:R-:W-:Y:S01]  /*3980*/  @!P4 IMAD R9, R34, R22, R3 ;  /* 0x000000162209c224 */ /* 0x001fe200078e0203 */
[----:B------:R-:W-:Y:S04]  /*3990*/  BSSY B1, `(.L_x_84) ;  /* 0x0000006000017945 */ /* 0x000fe80003800000 */
[----:B------:R0:W-:Y:S01]  /*39a0*/  @!P4 STG.E.U8 desc[UR36][R4.64+0x10], R9 ;  /* 0x000010090400c986 */ /* 0x0001e2000c101124 */
[----:B------:R-:W-:Y:S05]  /*39b0*/  @P3 BRA `(.L_x_85) ;  /* 0x00000000000c3947 */ /* 0x000fea0003800000 */
[----:B------:R-:W5:Y:S02]  /*39c0*/  LDG.E.U8 R56, desc[UR36][R12.64+0x11] ;  /* 0x000011240c387981 */ /* 0x000f64000c1e1100 */
[----:B-----5:R-:W-:-:S05]  /*39d0*/  PRMT R8, R56, 0x8880, RZ ;  /* 0x0000888038087816 */ /* 0x020fca00000000ff */
[----:B------:R-:W-:-:S07]  /*39e0*/  IMAD R3, R8, R23, RZ ;  /* 0x0000001708037224 */ /* 0x000fce00078e02ff */
.L_x_85:
[----:B------:R-:W-:Y:S05]  /*39f0*/  BSYNC B1 ;  /* 0x0000000000017941 */ /* 0x000fea0003800000 */
.L_x_84:
[----:B------:R-:W-:Y:S01]  /*3a00*/  @!P3 IMAD R35, R35, R22, R3 ;  /* 0x000000162323b224 */ /* 0x000fe200078e0203 */
[----:B------:R-:W-:Y:S04]  /*3a10*/  BSSY B1, `(.L_x_86) ;  /* 0x0000006000017945 */ /* 0x000fe80003800000 */
[----:B------:R0:W-:Y:S01]  /*3a20*/  @!P3 STG.E.U8 desc[UR36][R4.64+0x11], R35 ;  /* 0x000011230400b986 */ /* 0x0001e2000c101124 */
[----:B------:R-:W-:Y:S05]  /*3a30*/  @P1 BRA `(.L_x_87) ;  /* 0x00000000000c1947 */ /* 0x000fea0003800000 */
[----:B------:R-:W5:Y:S02]  /*3a40*/  LDG.E.U8 R56, desc[UR36][R10.64+0x18] ;  /* 0x000018240a387981 */ /* 0x000f64000c1e1100 */
[----:B-----5:R-:W-:-:S05]  /*3a50*/  PRMT R8, R56, 0x8880, RZ ;  /* 0x0000888038087816 */ /* 0x020fca00000000ff */
[----:B------:R-:W-:-:S07]  /*3a60*/  IMAD R3, R8, R23, RZ ;  /* 0x0000001708037224 */ /* 0x000fce00078e02ff */
.L_x_87:
[----:B------:R-:W-:Y:S05]  /*3a70*/  BSYNC B1 ;  /* 0x0000000000017941 */ /* 0x000fea0003800000 */
.L_x_86:
[----:B0-----:R-:W-:Y:S01]  /*3a80*/  @!P1 IMAD R9, R36, R22, R3 ;  /* 0x0000001624099224 */ /* 0x001fe200078e0203 */
[----:B------:R-:W-:Y:S04]  /*3a90*/  BSSY B1, `(.L_x_88) ;  /* 0x0000006000017945 */ /* 0x000fe80003800000 */
[----:B------:R0:W-:Y:S01]  /*3aa0*/  @!P1 STG.E.U8 desc[UR36][R6.64+0x18], R9 ;  /* 0x0000180906009986 */ /* 0x0001e2000c101124 */
[----:B------:R-:W-:Y:S05]  /*3ab0*/  @P2 BRA `(.L_x_89) ;  /* 0x00000000000c2947 */ /* 0x000fea0003800000 */
[----:B------:R-:W5:Y:S02]  /*3ac0*/  LDG.E.U8 R56, desc[UR36][R10.64+0x19] ;  /* 0x000019240a387981 */ /* 0x000f64000c1e1100 */
[----:B-----5:R-:W-:-:S05]  /*3ad0*/  PRMT R8, R56, 0x8880, RZ ;  /* 0x0000888038087816 */ /* 0x020fca00000000ff */
[----:B------:R-:W-:-:S07]  /*3ae0*/  IMAD R3, R8, R23, RZ ;  /* 0x0000001708037224 */ /* 0x000fce00078e02ff */
.L_x_89:
[----:B------:R-:W-:Y:S05]  /*3af0*/  BSYNC B1 ;  /* 0x0000000000017941 */ /* 0x000fea0003800000 */
.L_x_88:
[----:B------:R-:W-:Y:S01]  /*3b00*/  @!P2 IMAD R37, R37, R22, R3 ;  /* 0x000000162525a224 */ /* 0x000fe200078e0203 */
[----:B------:R-:W-:Y:S04]  /*3b10*/  BSSY B1, `(.L_x_90) ;  /* 0x0000006000017945 */ /* 0x000fe80003800000 */
[----:B------:R0:W-:Y:S01]  /*3b20*/  @!P2 STG.E.U8 desc[UR36][R6.64+0x19], R37 ;  /* 0x000019250600a986 */ /* 0x0001e2000c101124 */
[----:B------:R-:W-:Y:S05]  /*3b30*/  @P5 BRA `(.L_x_91) ;  /* 0x00000000000c5947 */ /* 0x000fea0003800000 */
[----:B------:R-:W0:Y:S02]  /*3b40*/  LDG.E.U8 R56, desc[UR36][R12.64+0x18] ;  /* 0x000018240c387981 */ /* 0x000e24000c1e1100 */
[----:B01-3--:R-:W-:-:S05]  /*3b50*/  PRMT R6, R56, 0x8880, RZ ;  /* 0x0000888038067816 */ /* 0x00bfca00000000ff */
[----:B------:R-:W-:-:S07]  /*3b60*/  IMAD R3, R6, R23, RZ ;  /* 0x0000001706037224 */ /* 0x000fce00078e02ff */
.L_x_91:
[----:B------:R-:W-:Y:S05]  /*3b70*/  BSYNC B1 ;  /* 0x0000000000017941 */ /* 0x000fea0003800000 */
.L_x_90:
[----:B01-3--:R-:W-:Y:S01]  /*3b80*/  @!P5 IMAD R7, R38, R22, R3 ;  /* 0x000000162607d224 */ /* 0x00bfe200078e0203 */
[----:B------:R-:W-:Y:S01]  /*3b90*/  ISETP.LT.OR P0, PT, R71, 0x1a, !P0 ;  /* 0x0000001a4700780c */ /* 0x000fe20004701670 */
[----:B------:R-:W-:Y:S03]  /*3ba0*/  BSSY B1, `(.L_x_92) ;  /* 0x0000006000017945 */ /* 0x000fe60003800000 */
[----:B------:R0:W-:Y:S09]  /*3bb0*/  @!P5 STG.E.U8 desc[UR36][R4.64+0x18], R7 ;  /* 0x000018070400d986 */ /* 0x0001f2000c101124 */
[----:B------:R-:W-:Y:S05]  /*3bc0*/  @P0 BRA `(.L_x_93) ;  /* 0x00000000000c0947 */ /* 0x000fea0003800000 */
[----:B------:R-:W3:Y:S02]  /*3bd0*/  LDG.E.U8 R56, desc[UR36][R12.64+0x19] ;  /* 0x000019240c387981 */ /* 0x000ee4000c1e1100 */
[----:B---3--:R-:W-:-:S05]  /*3be0*/  PRMT R6, R56, 0x8880, RZ ;  /* 0x0000888038067816 */ /* 0x008fca00000000ff */
[----:B------:R-:W-:-:S07]  /*3bf0*/  IMAD R3, R6, R23, RZ ;  /* 0x0000001706037224 */ /* 0x000fce00078e02ff */
.L_x_93:
[----:B------:R-:W-:Y:S05]  /*3c00*/  BSYNC B1 ;  /* 0x0000000000017941 */ /* 0x000fea0003800000 */
.L_x_92:
[----:B------:R-:W-:Y:S01]  /*3c10*/  IMAD R3, R39, R22, R3 ;  /* 0x0000001627037224 */ /* 0x000fe200078e0203 */
[----:B------:R-:W-:Y:S06]  /*3c20*/  @P0 BRA `(.L_x_94) ;  /* 0x0000000400980947 */ /* 0x000fec0003800000 */
[----:B------:R1:W-:Y:S01]  /*3c30*/  STG.E.U8 desc[UR36][R4.64+0x19], R3 ;  /* 0x0000190304007986 */ /* 0x0003e2000c101124 */
[----:B------:R-:W-:Y:S05]  /*3c40*/  BRA `(.L_x_94) ;  /* 0x0000000400907947 */ /* 0x000fea0003800000 */
.L_x_29:
[C---:B------:R-:W-:Y:S02]  /*3c50*/  ISETP.GE.AND P2, PT, R70.reuse, 0x1, PT ;  /* 0x000000014600780c */ /* 0x040fe40003f46270 */
[----:B------:R-:W-:Y:S02]  /*3c60*/  ISETP.GE.AND P0, PT, R70, 0x9, PT ;  /* 0x000000094600780c */ /* 0x000fe40003f06270 */
[C---:B------:R-:W-:Y:S02]  /*3c70*/  ISETP.LT.OR P3, PT, R71.reuse, 0x1, !P2 ;  /* 0x000000014700780c */ /* 0x040fe40005761670 */
[C---:B------:R-:W-:Y:S02]  /*3c80*/  ISETP.LT.OR P5, PT, R71.reuse, 0x2, !P2 ;  /* 0x000000024700780c */ /* 0x040fe400057a1670 */
[C---:B------:R-:W-:Y:S02]  /*3c90*/  ISETP.LT.OR P1, PT, R71.reuse, 0x1, !P0 ;  /* 0x000000014700780c */ /* 0x040fe40004721670 */
[----:B------:R-:W-:-:S07]  /*3ca0*/  ISETP.LT.OR P4, PT, R71, 0x2, !P0 ;  /* 0x000000024700780c */ /* 0x000fce0004781670 */
[-C--:B------:R-:W-:Y:S02]  /*3cb0*/  @!P3 IMAD R3, R40, R22.reuse, RZ ;  /* 0x000000162803b224 */ /* 0x080fe400078e02ff */
[-C--:B------:R-:W-:Y:S02]  /*3cc0*/  @!P5 IMAD R41, R41, R22.reuse, RZ ;  /* 0x000000162929d224 */ /* 0x080fe400078e02ff */
[-C--:B------:R-:W-:Y:S01]  /*3cd0*/  @!P1 IMAD R13, R42, R22.reuse, RZ ;  /* 0x000000162a0d9224 */ /* 0x080fe200078e02ff */
[----:B------:R0:W-:Y:S01]  /*3ce0*/  @!P3 STG.E.U8 desc[UR36][R10.64], R3 ;  /* 0x000000030a00b986 */ /* 0x0001e2000c101124 */
[----:B------:R-:W-:Y:S01]  /*3cf0*/  ISETP.LT.OR P3, PT, R71, 0x9, !P2 ;  /* 0x000000094700780c */ /* 0x000fe20005761670 */
[----:B------:R-:W-:Y:S02]  /*3d00*/  @!P4 IMAD R43, R43, R22, RZ ;  /* 0x000000162b2bc224 */ /* 0x000fe400078e02ff */
[----:B------:R-:W-:Y:S01]  /*3d10*/  @!P5 STG.E.U8 desc[UR36][R10.64+0x1], R41 ;  /* 0x000001290a00d986 */ /* 0x000fe2000c101124 */
[----:B------:R-:W-:-:S03]  /*3d20*/  ISETP.LT.OR P5, PT, R71, 0xa, !P2 ;  /* 0x0000000a4700780c */ /* 0x000fc600057a1670 */
[----:B------:R1:W-:Y:S01]  /*3d30*/  @!P1 STG.E.U8 desc[UR36][R8.64], R13 ;  /* 0x0000000d08009986 */ /* 0x0003e2000c101124 */
[----:B------:R-:W-:-:S03]  /*3d40*/  ISETP.LT.OR P1, PT, R71, 0x9, !P0 ;  /* 0x000000094700780c */ /* 0x000fc60004721670 */
[----:B------:R-:W-:Y:S01]  /*3d50*/  @!P4 STG.E.U8 desc[UR36][R8.64+0x1], R43 ;  /* 0x0000012b0800c986 */ /* 0x000fe2000c101124 */
[----:B------:R-:W-:Y:S01]  /*3d60*/  ISETP.LT.OR P4, PT, R71, 0xa, !P0 ;  /* 0x0000000a4700780c */ /* 0x000fe20004781670 */
[----:B------:R-:W-:-:S04]  /*3d70*/  @!P3 IMAD R15, R44, R22, RZ ;  /* 0x000000162c0fb224 */ /* 0x000fc800078e02ff */
[-C--:B------:R-:W-:Y:S01]  /*3d80*/  @!P5 IMAD R45, R45, R22.reuse, RZ ;  /* 0x000000162d2dd224 */ /* 0x080fe200078e02ff */
[----:B------:R2:W-:Y:S01]  /*3d90*/  @!P3 STG.E.U8 desc[UR36][R10.64+0x8], R15 ;  /* 0x0000080f0a00b986 */ /* 0x0005e2000c101124 */
[C---:B------:R-:W-:Y:S02]  /*3da0*/  ISETP.LT.OR P3, PT, R71.reuse, 0x11, !P2 ;  /* 0x000000114700780c */ /* 0x040fe40005761670 */
[-C--:B0-----:R-:W-:Y:S01]  /*3db0*/  @!P1 IMAD R3, R46, R22.reuse, RZ ;  /* 0x000000162e039224 */ /* 0x081fe200078e02ff */
[----:B------:R-:W-:Y:S01]  /*3dc0*/  @!P5 STG.E.U8 desc[UR36][R10.64+0x9], R45 ;  /* 0x0000092d0a00d986 */ /* 0x000fe2000c101124 */
[----:B------:R-:W-:Y:S02]  /*3dd0*/  ISETP.LT.OR P5, PT, R71, 0x12, !P2 ;  /* 0x000000124700780c */ /* 0x000fe400057a1670 */
[----:B------:R-:W-:Y:S01]  /*3de0*/  @!P4 IMAD R47, R47, R22, RZ ;  /* 0x000000162f2fc224 */ /* 0x000fe200078e02ff */
[----:B------:R0:W-:Y:S01]  /*3df0*/  @!P1 STG.E.U8 desc[UR36][R8.64+0x8], R3 ;  /* 0x0000080308009986 */ /* 0x0001e2000c101124 */
[----:B------:R-:W-:-:S03]  /*3e00*/  ISETP.LT.OR P1, PT, R71, 0x11, !P0 ;  /* 0x000000114700780c */ /* 0x000fc60004721670 */
[----:B------:R-:W-:Y:S01]  /*3e10*/  @!P4 STG.E.U8 desc[UR36][R8.64+0x9], R47 ;  /* 0x0000092f0800c986 */ /* 0x000fe2000c101124 */
[----:B------:R-:W-:Y:S01]  /*3e20*/  ISETP.LT.OR P4, PT, R71, 0x12, !P0 ;  /* 0x000000124700780c */ /* 0x000fe20004781670 */
[----:B-1----:R-:W-:-:S04]  /*3e30*/  @!P3 IMAD R13, R48, R22, RZ ;  /* 0x00000016300db224 */ /* 0x002fc800078e02ff */
[-C--:B------:R-:W-:Y:S01]  /*3e40*/  @!P5 IMAD R49, R49, R22.reuse, RZ ;  /* 0x000000163131d224 */ /* 0x080fe200078e02ff */
[----:B------:R1:W-:Y:S01]  /*3e50*/  @!P3 STG.E.U8 desc[UR36][R10.64+0x10], R13 ;  /* 0x0000100d0a00b986 */ /* 0x0003e2000c101124 */
[C---:B------:R-:W-:Y:S02]  /*3e60*/  ISETP.LT.OR P3, PT, R71.reuse, 0x19, !P2 ;  /* 0x000000194700780c */ /* 0x040fe40005761670 */
[-C--:B--2---:R-:W-:Y:S01]  /*3e70*/  @!P1 IMAD R15, R50, R22.reuse, RZ ;  /* 0x00000016320f9224 */ /* 0x084fe200078e02ff */
[----:B------:R-:W-:Y:S01]  /*3e80*/  @!P5 STG.E.U8 desc[UR36][R10.64+0x11], R49 ;  /* 0x000011310a00d986 */ /* 0x000fe2000c101124 */
[----:B------:R-:W-:Y:S02]  /*3e90*/  ISETP.LT.OR P2, PT, R71, 0x1a, !P2 ;  /* 0x0000001a4700780c */ /* 0x000fe40005741670 */
[----:B------:R-:W-:Y:S01]  /*3ea0*/  @!P4 IMAD R51, R51, R22, RZ ;  /* 0x000000163333c224 */ /* 0x000fe200078e02ff */
[----:B------:R2:W-:Y:S01]  /*3eb0*/  @!P1 STG.E.U8 desc[UR36][R8.64+0x10], R15 ;  /* 0x0000100f08009986 */ /* 0x0005e2000c101124 */
[----:B------:R-:W-:-:S02]  /*3ec0*/  ISETP.GE.AND P1, PT, R70, 0x81, PT ;  /* 0x000000814600780c */ /* 0x000fc40003f26270 */
[C---:B------:R-:W-:Y:S01]  /*3ed0*/  ISETP.LT.OR P5, PT, R71.reuse, 0x19, !P0 ;  /* 0x000000194700780c */ /* 0x040fe200047a1670 */
[----:B------:R-:W-:Y:S01]  /*3ee0*/  @!P4 STG.E.U8 desc[UR36][R8.64+0x11], R51 ;  /* 0x000011330800c986 */ /* 0x000fe2000c101124 */
[C---:B------:R-:W-:Y:S01]  /*3ef0*/  ISETP.LT.OR P0, PT, R71.reuse, 0x1a, !P0 ;  /* 0x0000001a4700780c */ /* 0x040fe20004701670 */
[----:B0-----:R-:W-:Y:S01]  /*3f00*/  @!P3 IMAD R3, R52, R22, RZ ;  /* 0x000000163403b224 */ /* 0x001fe200078e02ff */
[----:B------:R-:W-:-:S03]  /*3f10*/  ISETP.LT.OR P4, PT, R71, 0x1, !P1 ;  /* 0x000000014700780c */ /* 0x000fc60004f81670 */
[----:B------:R-:W-:Y:S01]  /*3f20*/  @!P2 IMAD R53, R53, R22, RZ ;  /* 0x000000163535a224 */ /* 0x000fe200078e02ff */
[----:B------:R0:W-:Y:S01]  /*3f30*/  @!P3 STG.E.U8 desc[UR36][R10.64+0x18], R3 ;  /* 0x000018030a00b986 */ /* 0x0001e2000c101124 */
[----:B------:R-:W-:-:S03]  /*3f40*/  ISETP.LT.OR P3, PT, R71, 0x2, !P1 ;  /* 0x000000024700780c */ /* 0x000fc60004f61670 */
[----:B------:R3:W-:Y:S01]  /*3f50*/  @!P2 STG.E.U8 desc[UR36][R10.64+0x19], R53 ;  /* 0x000019350a00a986 */ /* 0x0007e2000c101124 */
[-C--:B-1----:R-:W-:Y:S01]  /*3f60*/  @!P5 IMAD R13, R54, R22.reuse, RZ ;  /* 0x00000016360dd224 */ /* 0x082fe200078e02ff */
[----:B------:R-:W-:Y:S01]  /*3f70*/  ISETP.GE.AND P2, PT, R70, 0x89, PT ;  /* 0x000000894600780c */ /* 0x000fe20003f46270 */
[-C--:B------:R-:W-:Y:S02]  /*3f80*/  @!P0 IMAD R55, R55, R22.reuse, RZ ;  /* 0x0000001637378224 */ /* 0x080fe400078e02ff */
[----:B--2---:R-:W-:Y:S01]  /*3f90*/  @!P4 IMAD R15, R24, R22, RZ ;  /* 0x00000016180fc224 */ /* 0x004fe200078e02ff */
[----:B------:R-:W-:Y:S01]  /*3fa0*/  @!P5 STG.E.U8 desc[UR36][R8.64+0x18], R13 ;  /* 0x0000180d0800d986 */ /* 0x000fe2000c101124 */
[----:B------:R-:W-:-:S03]  /*3fb0*/  ISETP.LT.OR P5, PT, R71, 0x1, !P2 ;  /* 0x000000014700780c */ /* 0x000fc600057a1670 */
[----:B------:R-:W-:Y:S01]  /*3fc0*/  @!P3 IMAD R25, R25, R22, RZ ;  /* 0x000000161919b224 */ /* 0x000fe200078e02ff */
[----:B------:R-:W-:Y:S01]  /*3fd0*/  @!P0 STG.E.U8 desc[UR36][R8.64+0x19], R55 ;  /* 0x0000193708008986 */ /* 0x000fe2000c101124 */
[----:B------:R-:W-:-:S03]  /*3fe0*/  ISETP.LT.OR P0, PT, R71, 0x2, !P2 ;  /* 0x000000024700780c */ /* 0x000fc60005701670 */
[----:B------:R-:W-:Y:S01]  /*3ff0*/  @!P4 STG.E.U8 desc[UR36][R6.64], R15 ;  /* 0x0000000f0600c986 */ /* 0x000fe2000c101124 */
[----:B------:R-:W-:-:S03]  /*4000*/  ISETP.LT.OR P4, PT, R71, 0x9, !P1 ;  /* 0x000000094700780c */ /* 0x000fc60004f81670 */
[----:B------:R-:W-:Y:S01]  /*4010*/  @!P3 STG.E.U8 desc[UR36][R6.64+0x1], R25 ;  /* 0x000001190600b986 */ /* 0x000fe2000c101124 */
[----:B------:R-:W-:Y:S01]  /*4020*/  ISETP.LT.OR P3, PT, R71, 0xa, !P1 ;  /* 0x0000000a4700780c */ /* 0x000fe20004f61670 */
[----:B0-----:R-:W-:-:S04]  /*4030*/  @!P5 IMAD R3, R26, R22, RZ ;  /* 0x000000161a03d224 */ /* 0x001fc800078e02ff */
[-C--:B------:R-:W-:Y:S01]  /*4040*/  @!P0 IMAD R27, R27, R22.reuse, RZ ;  /* 0x000000161b1b8224 */ /* 0x080fe200078e02ff */
[----:B------:R0:W-:Y:S01]  /*4050*/  @!P5 STG.E.U8 desc[UR36][R4.64], R3 ;  /* 0x000000030400d986 */ /* 0x0001e2000c101124 */
[C---:B------:R-:W-:Y:S02]  /*4060*/  ISETP.LT.OR P5, PT, R71.reuse, 0x11, !P1 ;  /* 0x000000114700780c */ /* 0x040fe40004fa1670 */
[-C--:B---3--:R-:W-:Y:S01]  /*4070*/  @!P4 IMAD R11, R28, R22.reuse, RZ ;  /* 0x000000161c0bc224 */ /* 0x088fe200078e02ff */
[----:B------:R-:W-:Y:S01]  /*4080*/  @!P0 STG.E.U8 desc[UR36][R4.64+0x1], R27 ;  /* 0x0000011b04008986 */ /* 0x000fe2000c101124 */
[----:B------:R-:W-:Y:S02]  /*4090*/  ISETP.LT.OR P0, PT, R71, 0x9, !P2 ;  /* 0x000000094700780c */ /* 0x000fe40005701670 */
[----:B------:R-:W-:Y:S01]  /*40a0*/  @!P3 IMAD R29, R29, R22, RZ ;  /* 0x000000161d1db224 */ /* 0x000fe200078e02ff */
[----:B------:R1:W-:Y:S01]  /*40b0*/  @!P4 STG.E.U8 desc[UR36][R6.64+0x8], R11 ;  /* 0x0000080b0600c986 */ /* 0x0003e2000c101124 */
[----:B------:R-:W-:-:S03]  /*40c0*/  ISETP.LT.OR P4, PT, R71, 0xa, !P2 ;  /* 0x0000000a4700780c */ /* 0x000fc60005781670 */
[----:B------:R-:W-:Y:S01]  /*40d0*/  @!P3 STG.E.U8 desc[UR36][R6.64+0x9], R29 ;  /* 0x0000091d0600b986 */ /* 0x000fe2000c101124 */
[----:B------:R-:W-:Y:S01]  /*40e0*/  ISETP.LT.OR P3, PT, R71, 0x12, !P1 ;  /* 0x000000124700780c */ /* 0x000fe20004f61670 */
[----:B0-----:R-:W-:-:S04]  /*40f0*/  @!P5 IMAD R3, R32, R22, RZ ;  /* 0x000000162003d224 */ /* 0x001fc800078e02ff */
[----:B------:R-:W-:-:S04]  /*4100*/  @!P0 IMAD R9, R30, R22, RZ ;  /* 0x000000161e098224 */ /* 0x000fc800078e02ff */
[-C--:B------:R-:W-:Y:S01]  /*4110*/  @!P4 IMAD R31, R31, R22.reuse, RZ ;  /* 0x000000161f1fc224 */ /* 0x080fe200078e02ff */
[----:B------:R0:W-:Y:S01]  /*4120*/  @!P0 STG.E.U8 desc[UR36][R4.64+0x8], R9 ;  /* 0x0000080904008986 */ /* 0x0001e2000c101124 */
[----:B------:R-:W-:Y:S02]  /*4130*/  ISETP.LT.OR P0, PT, R71, 0x11, !P2 ;  /* 0x000000114700780c */ /* 0x000fe40005701670 */
[----:B------:R-:W-:Y:S01]  /*4140*/  @!P3 IMAD R33, R33, R22, RZ ;  /* 0x000000162121b224 */ /* 0x000fe200078e02ff */
[----:B------:R-:W-:Y:S01]  /*4150*/  @!P4 STG.E.U8 desc[UR36][R4.64+0x9], R31 ;  /* 0x0000091f0400c986 */ /* 0x000fe2000c101124 */
[----:B------:R-:W-:-:S03]  /*4160*/  ISETP.LT.OR P4, PT, R71, 0x12, !P2 ;  /* 0x000000124700780c */ /* 0x000fc60005781670 */
[----:B------:R-:W-:Y:S01]  /*4170*/  @!P3 STG.E.U8 desc[UR36][R6.64+0x11], R33 ;  /* 0x000011210600b986 */ /* 0x000fe2000c101124 */
[C---:B------:R-:W-:Y:S02]  /*4180*/  ISETP.LT.OR P3, PT, R71.reuse, 0x19, !P1 ;  /* 0x000000194700780c */ /* 0x040fe40004f61670 */
[C---:B------:R-:W-:Y:S01]  /*4190*/  ISETP.LT.OR P1, PT, R71.reuse, 0x1a, !P1 ;  /* 0x0000001a4700780c */ /* 0x040fe20004f21670 */
[----:B------:R2:W-:Y:S01]  /*41a0*/  @!P5 STG.E.U8 desc[UR36][R6.64+0x10], R3 ;  /* 0x000010030600d986 */ /* 0x0005e2000c101124 */
[C---:B------:R-:W-:Y:S01]  /*41b0*/  ISETP.LT.OR P5, PT, R71.reuse, 0x19, !P2 ;  /* 0x000000194700780c */ /* 0x040fe200057a1670 */
[----:B-1----:R-:W-:Y:S01]  /*41c0*/  @!P0 IMAD R11, R34, R22, RZ ;  /* 0x00000016220b8224 */ /* 0x002fe200078e02ff */
[----:B------:R-:W-:-:S03]  /*41d0*/  ISETP.LT.OR P2, PT, R71, 0x1a, !P2 ;  /* 0x0000001a4700780c */ /* 0x000fc60005741670 */
[-C--:B------:R-:W-:Y:S01]  /*41e0*/  @!P4 IMAD R35, R35, R22.reuse, RZ ;  /* 0x000000162323c224 */ /* 0x080fe200078e02ff */
[----:B------:R3:W-:Y:S03]  /*41f0*/  @!P0 STG.E.U8 desc[UR36][R4.64+0x10], R11 ;  /* 0x0000100b04008986 */ /* 0x0007e6000c101124 */
[-C--:B0-----:R-:W-:Y:S01]  /*4200*/  @!P3 IMAD R9, R36, R22.reuse, RZ ;  /* 0x000000162409b224 */ /* 0x081fe200078e02ff */
[----:B------:R3:W-:Y:S01]  /*4210*/  @!P4 STG.E.U8 desc[UR36][R4.64+0x11], R35 ;  /* 0x000011230400c986 */ /* 0x0007e2000c101124 */
[-C--:B------:R-:W-:Y:S02]  /*4220*/  @!P1 IMAD R37, R37, R22.reuse, RZ ;  /* 0x0000001625259224 */ /* 0x080fe400078e02ff */
[-C--:B--2---:R-:W-:Y:S01]  /*4230*/  @!P5 IMAD R3, R38, R22.reuse, RZ ;  /* 0x000000162603d224 */ /* 0x084fe200078e02ff */
[----:B------:R3:W-:Y:S01]  /*4240*/  @!P3 STG.E.U8 desc[UR36][R6.64+0x18], R9 ;  /* 0x000018090600b986 */ /* 0x0007e2000c101124 */
[----:B------:R-:W-:-:S03]  /*4250*/  @!P2 IMAD R39, R39, R22, RZ ;  /* 0x000000162727a224 */ /* 0x000fc600078e02ff */
[----:B------:R3:W-:Y:S04]  /*4260*/  @!P1 STG.E.U8 desc[UR36][R6.64+0x19], R37 ;  /* 0x0000192506009986 */ /* 0x0007e8000c101124 */
[----:B------:R3:W-:Y:S04]  /*4270*/  @!P5 STG.E.U8 desc[UR36][R4.64+0x18], R3 ;  /* 0x000018030400d986 */ /* 0x0007e8000c101124 */
[----:B------:R3:W-:Y:S02]  /*4280*/  @!P2 STG.E.U8 desc[UR36][R4.64+0x19], R39 ;  /* 0x000019270400a986 */ /* 0x0007e4000c101124 */
.L_x_94:
[----:B------:R-:W-:Y:S05]  /*4290*/  BSYNC B0 ;  /* 0x0000000000007941 */ /* 0x000fea0003800000 */
.L_x_28:
[----:B------:R-:W-:Y:S01]  /*42a0*/  ULDC UR4, c[0x0][0xc] ;  /* 0x0000030000047ab9 */ /* 0x000fe20000000800 */
[----:B------:R-:W-:Y:S01]  /*42b0*/  ULDC UR5, c[0x0][0x10] ;  /* 0x0000040000057ab9 */ /* 0x000fe20000000800 */
[----:B-1-3--:R-:W1:Y:S01]  /*42c0*/  LDC R3, c[0x0][0x14] ;  /* 0x00000500ff037b82 */ /* 0x00ae620000000800 */
[----:B------:R-:W-:Y:S01]  /*42d0*/  UIMAD.WIDE.U32 UR4, UR4, UR5, URZ ;  /* 0x00000005040472a5 */ /* 0x000fe2000f8e003f */
[----:B------:R-:W-:Y:S02]  /*42e0*/  IMAD.MOV.U32 R57, RZ, RZ, -0x1 ;  /* 0xffffffffff397424 */ /* 0x000fe400078e00ff */
[----:B------:R-:W-:-:S03]  /*42f0*/  IMAD.MOV.U32 R59, RZ, RZ, -0x1 ;  /* 0xffffffffff3b7424 */ /* 0x000fc600078e00ff */
[----:B-1----:R-:W-:-:S04]  /*4300*/  IMAD.WIDE.U32 R16, R3, UR4, R16 ;  /* 0x0000000403107c25 */ /* 0x002fc8000f8e0010 */
[----:B------:R-:W-:Y:S01]  /*4310*/  IMAD R3, R3, UR5, RZ ;  /* 0x0000000503037c24 */ /* 0x000fe2000f8e02ff */
[----:B------:R-:W-:Y:S02]  /*4320*/  ULDC.64 UR4, c[0x0][0x650] ;  /* 0x0001940000047ab9 */ /* 0x000fe40000000a00 */
[----:B------:R-:W-:Y:S01]  /*4330*/  ISETP.GE.U32.AND P0, PT, R16, UR4, PT ;  /* 0x0000000410007c0c */ /* 0x000fe2000bf06070 */
[--C-:B------:R-:W-:Y:S01]  /*4340*/  IMAD.IADD R17, R17, 0x1, R3.reuse ;  /* 0x0000000111117824 */ /* 0x100fe200078e0203 */
[----:B------:R-:W-:-:S04]  /*4350*/  PRMT R3, RZ, 0x7610, R3 ;  /* 0x00007610ff037816 */ /* 0x000fc80000000003 */
[----:B------:R-:W-:-:S13]  /*4360*/  ISETP.GE.U32.AND.EX P0, PT, R17, UR5, PT, P0 ;  /* 0x0000000511007c0c */ /* 0x000fda000bf06100 */
[----:B------:R-:W-:Y:S05]  /*4370*/  @P0 BRA `(.L_x_95) ;  /* 0x0000000400640947 */ /* 0x000fea0003800000 */
[----:B------:R-:W1:Y:S01]  /*4380*/  S2R R12, SR_CTAID.X ;  /* 0x00000000000c7919 */ /* 0x000e620000002500 */
[----:B------:R-:W3:Y:S01]  /*4390*/  LDC.64 R10, c[0x0][0x628] ;  /* 0x00018a00ff0a7b82 */ /* 0x000ee20000000a00 */
[----:B------:R-:W-:Y:S01]  /*43a0*/  ULDC UR4, c[0x0][0x150] ;  /* 0x0000540000047ab9 */ /* 0x000fe20000000800 */
[----:B------:R-:W-:Y:S01]  /*43b0*/  IMAD.MOV.U32 R8, RZ, RZ, R16 ;  /* 0x000000ffff087224 */ /* 0x000fe200078e0010 */
[----:B------:R-:W0:Y:S01]  /*43c0*/  S2R R24, SR_CTAID.Y ;  /* 0x0000000000187919 */ /* 0x000e220000002600 */
[----:B------:R-:W-:-:S04]  /*43d0*/  IMAD.MOV.U32 R9, RZ, RZ, R17 ;  /* 0x000000ffff097224 */ /* 0x000fc800078e0011 */
[----:B------:R-:W0:Y:S08]  /*43e0*/  LDC R21, c[0x0][0x144] ;  /* 0x00005100ff157b82 */ /* 0x000e300000000800 */
[----:B------:R-:W0:Y:S08]  /*43f0*/  LDC R0, c[0x0][0x630] ;  /* 0x00018c00ff007b82 */ /* 0x000e300000000800 */
[----:B------:R-:W0:Y:S01]  /*4400*/  LDC.64 R14, c[0x0][0x620] ;  /* 0x00018800ff0e7b82 */ /* 0x000e220000000a00 */
[----:B---3--:R-:W-:-:S04]  /*4410*/  ISETP.NE.U32.AND P0, PT, R10, RZ, PT ;  /* 0x000000ff0a00720c */ /* 0x008fc80003f05070 */
[----:B------:R-:W-:Y:S02]  /*4420*/  ISETP.NE.AND.EX P0, PT, R11, RZ, PT, P0 ;  /* 0x000000ff0b00720c */ /* 0x000fe40003f05300 */
[----:B-1----:R-:W-:-:S05]  /*4430*/  I2FP.F32.U32 R3, R12 ;  /* 0x0000000c00037245 */ /* 0x002fca0000201000 */
[----:B------:R-:W-:-:S04]  /*4440*/  FMUL R3, R3, UR4 ;  /* 0x0000000403037c20 */ /* 0x000fc80008400000 */
[----:B------:R1:W3:Y:S02]  /*4450*/  F2I.U32.TRUNC.NTZ R20, R3 ;  /* 0x0000000300147305 */ /* 0x0002e4000020f000 */
[----:B------:R-:W-:Y:S05]  /*4460*/  @!P0 BRA `(.L_x_96) ;  /* 0x0000000000288947 */ /* 0x000fea0003800000 */
[----:B-1----:R-:W1:Y:S02]  /*4470*/  LDC R3, c[0x0][0x634] ;  /* 0x00018d00ff037b82 */ /* 0x002e640000000800 */
[----:B-1----:R-:W-:-:S05]  /*4480*/  IADD3 R3, P0, R16, R3, RZ ;  /* 0x0000000310037210 */ /* 0x002fca0007f1e0ff */
[----:B------:R-:W-:-:S04]  /*4490*/  IMAD.X R13, RZ, RZ, R17, P0 ;  /* 0x000000ffff0d7224 */ /* 0x000fc800000e0611 */
[----:B0-2-4-:R-:W-:-:S04]  /*44a0*/  IMAD.WIDE.U32 R4, R13, R10, RZ ;  /* 0x0000000a0d047225 */ /* 0x015fc800078e00ff */
[----:B------:R-:W-:-:S04]  /*44b0*/  IMAD.WIDE.U32 R6, P0, R3, R11, R4 ;  /* 0x0000000b03067225 */ /* 0x000fc80007800004 */
[----:B------:R-:W-:-:S04]  /*44c0*/  IMAD.WIDE.U32 R4, R3, R10, RZ ;  /* 0x0000000a03047225 */ /* 0x000fc800078e00ff */
[----:B------:R-:W-:Y:S01]  /*44d0*/  IMAD.X R9, RZ, RZ, RZ, P0 ;  /* 0x000000ffff097224 */ /* 0x000fe200000e06ff */
[----:B------:R-:W-:Y:S01]  /*44e0*/  IADD3 RZ, P0, R5, R6, RZ ;  /* 0x0000000605ff7210 */ /* 0x000fe20007f1e0ff */
[----:B------:R-:W-:-:S04]  /*44f0*/  IMAD.MOV.U32 R8, RZ, RZ, R7 ;  /* 0x000000ffff087224 */ /* 0x000fc800078e0007 */
[----:B------:R-:W-:-:S08]  /*4500*/  IMAD.WIDE.U32.X R8, R13, R11, R8, P0 ;  /* 0x0000000b0d087225 */ /* 0x000fd000000e0408 */
.L_x_96:
[----:B------:R-:W2:Y:S01]  /*4510*/  LDC.64 R28, c[0x0][0x640] ;  /* 0x00019000ff1c7b82 */ /* 0x000ea20000000a00 */
[-CC-:B0-----:R-:W-:Y:S01]  /*4520*/  SHF.R.U64 R59, R8, R0.reuse, R9.reuse ;  /* 0x00000000083b7219 */ /* 0x181fe20000001209 */
[----:B---3--:R-:W-:Y:S01]  /*4530*/  IMAD.MOV R20, RZ, RZ, -R20 ;  /* 0x000000ffff147224 */ /* 0x008fe200078e0a14 */
[----:B------:R-:W-:Y:S01]  /*4540*/  SHF.R.U32.HI R0, RZ, R0, R9 ;  /* 0x00000000ff007219 */ /* 0x000fe20000011609 */
[----:B------:R-:W-:Y:S01]  /*4550*/  ULDC UR4, c[0x0][0x154] ;  /* 0x0000550000047ab9 */ /* 0x000fe20000000800 */
[----:B-1----:R-:W-:Y:S01]  /*4560*/  IADD3 R3, P0, RZ, -R59, RZ ;  /* 0x8000003bff037210 */ /* 0x002fe20007f1e0ff */
[----:B------:R-:W-:Y:S02]  /*4570*/  IMAD R21, R21, R20, R12 ;  /* 0x0000001415157224 */ /* 0x000fe400078e020c */
[----:B------:R-:W0:Y:S01]  /*4580*/  LDC R6, c[0x0][0x618] ;  /* 0x00018600ff067b82 */ /* 0x000e220000000800 */
[----:B------:R-:W-:Y:S02]  /*4590*/  IMAD.MOV.U32 R7, RZ, RZ, 0x1 ;  /* 0x00000001ff077424 */ /* 0x000fe400078e00ff */
[----:B--2-4-:R-:W-:-:S04]  /*45a0*/  IMAD.X R5, RZ, RZ, ~R0, P0 ;  /* 0x000000ffff057224 */ /* 0x014fc800000e0e00 */
[-C--:B------:R-:W-:Y:S01]  /*45b0*/  IMAD R0, R5, R14.reuse, RZ ;  /* 0x0000000e05007224 */ /* 0x080fe200078e02ff */
[----:B------:R-:W1:Y:S01]  /*45c0*/  LDC R8, c[0x0][0x608] ;  /* 0x00018200ff087b82 */ /* 0x000e620000000800 */
[----:B------:R-:W-:-:S04]  /*45d0*/  IMAD.WIDE.U32 R4, R3, R14, R16 ;  /* 0x0000000e03047225 */ /* 0x000fc800078e0010 */
[----:B------:R-:W-:Y:S01]  /*45e0*/  IMAD R3, R3, R15, R0 ;  /* 0x0000000f03037224 */ /* 0x000fe200078e0200 */
[----:B------:R-:W-:Y:S02]  /*45f0*/  I2FP.F32.U32 R0, R24 ;  /* 0x0000001800007245 */ /* 0x000fe40000201000 */
[----:B------:R-:W2:Y:S01]  /*4600*/  LDC R26, c[0x0][0x658] ;  /* 0x00019600ff1a7b82 */ /* 0x000ea20000000800 */
[----:B------:R-:W-:Y:S01]  /*4610*/  IMAD.IADD R3, R5, 0x1, R3 ;  /* 0x0000000105037824 */ /* 0x000fe200078e0203 */
[----:B------:R-:W-:Y:S01]  /*4620*/  ISETP.NE.U32.AND P0, PT, R28, RZ, PT ;  /* 0x000000ff1c00720c */ /* 0x000fe20003f05070 */
[----:B------:R-:W-:Y:S01]  /*4630*/  FMUL R0, R0, UR4 ;  /* 0x0000000400007c20 */ /* 0x000fe20008400000 */
[----:B------:R-:W-:Y:S02]  /*4640*/  IMAD.MOV.U32 R5, RZ, RZ, -0x1 ;  /* 0xffffffffff057424 */ /* 0x000fe400078e00ff */
[----:B------:R-:W-:Y:S01]  /*4650*/  ISETP.NE.AND.EX P0, PT, R29, RZ, PT, P0 ;  /* 0x000000ff1d00720c */ /* 0x000fe20003f05300 */
[----:B------:R3:W4:Y:S01]  /*4660*/  F2I.U32.TRUNC.NTZ R13, R0 ;  /* 0x00000000000d7305 */ /* 0x000722000020f000 */
[----:B------:R-:W3:Y:S01]  /*4670*/  LDC R15, c[0x0][0x148] ;  /* 0x00005200ff0f7b82 */ /* 0x000ee20000000800 */
[----:B0-----:R-:W-:-:S02]  /*4680*/  SHF.R.U64 R12, R4, R6, R3 ;  /* 0x00000006040c7219 */ /* 0x001fc40000001203 */
[----:B------:R-:W-:-:S05]  /*4690*/  SHF.R.U32.HI R3, RZ, R6, R3 ;  /* 0x00000006ff037219 */ /* 0x000fca0000011603 */
[----:B------:R-:W0:Y:S01]  /*46a0*/  LDC R20, c[0x0][0x600] ;  /* 0x00018000ff147b82 */ /* 0x000e220000000800 */
[-CC-:B-1----:R-:W-:Y:S02]  /*46b0*/  SHF.R.U64 R10, R12, R8.reuse, R3.reuse ;  /* 0x000000080c0a7219 */ /* 0x182fe40000001203 */
[----:B------:R-:W-:-:S05]  /*46c0*/  SHF.R.U32.HI R3, RZ, R8, R3 ;  /* 0x00000008ff037219 */ /* 0x000fca0000011603 */
[----:B------:R-:W1:Y:S01]  /*46d0*/  LDC R27, c[0x0][0x648] ;  /* 0x00019200ff1b7b82 */ /* 0x000e620000000800 */
[-C--:B--2---:R-:W-:Y:S02]  /*46e0*/  SHF.L.U32 R4, R5, R26.reuse, RZ ;  /* 0x0000001a05047219 */ /* 0x084fe400000006ff */
[-CC-:B------:R-:W-:Y:S02]  /*46f0*/  SHF.R.U64 R14, R10, R26.reuse, R3.reuse ;  /* 0x0000001a0a0e7219 */ /* 0x180fe40000001203 */
[----:B------:R-:W-:Y:S02]  /*4700*/  SHF.R.U32.HI R5, RZ, R26, R3 ;  /* 0x0000001aff057219 */ /* 0x000fe40000011603 */
[----:B------:R-:W-:Y:S01]  /*4710*/  LOP3.LUT R25, RZ, R4, RZ, 0x33, !PT ;  /* 0x00000004ff197212 */ /* 0x000fe200078e33ff */
[----:B------:R-:W2:Y:S01]  /*4720*/  LDC R30, c[0x0][0x638] ;  /* 0x00018e00ff1e7b82 */ /* 0x000ea20000000800 */
[----:B------:R-:W-:Y:S01]  /*4730*/  SHF.L.U32 R26, R7, R26, RZ ;  /* 0x0000001a071a7219 */ /* 0x000fe200000006ff */
[----:B------:R-:W-:-:S06]  /*4740*/  IMAD.MOV.U32 R4, RZ, RZ, R14 ;  /* 0x000000ffff047224 */ /* 0x000fcc00078e000e */
[----:B------:R-:W0:Y:S01]  /*4750*/  LDC R31, c[0x0][0x610] ;  /* 0x00018400ff1f7b82 */ /* 0x000e220000000800 */
[----:B----4-:R-:W-:Y:S05]  /*4760*/  @!P0 BRA `(.L_x_97) ;  /* 0x0000000000288947 */ /* 0x010fea0003800000 */
[----:B------:R-:W4:Y:S02]  /*4770*/  LDC R3, c[0x0][0x64c] ;  /* 0x00019300ff037b82 */ /* 0x000f240000000800 */
[----:B----4-:R-:W-:-:S05]  /*4780*/  IADD3 R3, P0, R14, R3, RZ ;  /* 0x000000030e037210 */ /* 0x010fca0007f1e0ff */
        /* <DEDUP_REMOVED lines=8> */
.L_x_97:
[----:B------:R-:W-:Y:S01]  /*4810*/  ISETP.NE.AND P0, PT, R2, 0x1, PT ;  /* 0x000000010200780c */ /* 0x000fe20003f05270 */
[----:B0-----:R-:W-:Y:S01]  /*4820*/  VIADD R7, R20, 0xffffffff ;  /* 0xffffffff14077836 */ /* 0x001fe20000000000 */
[----:B-1-3--:R-:W-:Y:S01]  /*4830*/  SHF.R.U64 R0, R4, R27, R5 ;  /* 0x0000001b04007219 */ /* 0x00afe20000001205 */
[----:B------:R-:W-:Y:S01]  /*4840*/  IMAD.MOV R13, RZ, RZ, -R13 ;  /* 0x000000ffff0d7224 */ /* 0x000fe200078e0a0d */
[----:B------:R-:W-:Y:S01]  /*4850*/  LOP3.LUT R5, R10, R25, RZ, 0xc0, !PT ;  /* 0x000000190a057212 */ /* 0x000fe200078ec0ff */
[----:B------:R-:W-:Y:S01]  /*4860*/  IMAD.MOV.U32 R4, RZ, RZ, 0x1 ;  /* 0x00000001ff047424 */ /* 0x000fe200078e00ff */
[----:B------:R-:W-:Y:S01]  /*4870*/  LOP3.LUT R12, R12, R7, RZ, 0xc0, !PT ;  /* 0x000000070c0c7212 */ /* 0x000fe200078ec0ff */
[----:B------:R-:W-:Y:S02]  /*4880*/  IMAD.MOV R3, RZ, RZ, -R0 ;  /* 0x000000ffff037224 */ /* 0x000fe400078e0a00 */
[----:B------:R-:W-:Y:S02]  /*4890*/  IMAD R0, R26, R0, R5 ;  /* 0x000000001a007224 */ /* 0x000fe400078e0205 */
[----:B--2---:R-:W-:-:S02]  /*48a0*/  IMAD R3, R3, R30, R14 ;  /* 0x0000001e03037224 */ /* 0x004fc400078e020e */
[----:B------:R-:W-:Y:S02]  /*48b0*/  @P0 IMAD R21, R15, R13, R24 ;  /* 0x0000000d0f150224 */ /* 0x000fe400078e0218 */
[----:B------:R-:W-:Y:S01]  /*48c0*/  IMAD R5, R3, R20, R12 ;  /* 0x0000001403057224 */ /* 0x000fe200078e020c */
[----:B------:R-:W-:Y:S01]  /*48d0*/  PRMT R3, R4, 0x7610, R3 ;  /* 0x0000761004037816 */ /* 0x000fe20000000003 */
[----:B------:R-:W-:-:S05]  /*48e0*/  IMAD R0, R0, R31, R21 ;  /* 0x0000001f00007224 */ /* 0x000fca00078e0215 */
[----:B------:R-:W-:Y:S02]  /*48f0*/  SEL R57, R5, R0, !P0 ;  /* 0x0000000005397207 */ /* 0x000fe40004000000 */
[----:B------:R-:W-:-:S07]  /*4900*/  SEL R0, R0, R5, !P0 ;  /* 0x0000000500007207 */ /* 0x000fce0004000000 */
.L_x_95:
[----:B------:R-:W-:Y:S01]  /*4910*/  LOP3.LUT P0, RZ, R3, 0xff, RZ, 0xc0, !PT ;  /* 0x000000ff03ff7812 */ /* 0x000fe2000780c0ff */
[----:B------:R-:W-:-:S12]  /*4920*/  IMAD.MOV.U32 R60, RZ, RZ, R0 ;  /* 0x000000ffff3c7224 */ /* 0x000fd800078e0000 */
[----:B------:R-:W-:Y:S05]  /*4930*/  @P0 BRA `(.L_x_98) ;  /* 0xffffffc400700947 */ /* 0x000fea000383ffff */
[----:B------:R-:W-:Y:S05]  /*4940*/  EXIT ;  /* 0x000000000000794d */ /* 0x000fea0003800000 */
.L_x_3:
[----:B0-----:R-:W-:Y:S01]  /*4950*/  ULDC.64 UR4, c[0x0][0x650] ;  /* 0x0001940000047ab9 */ /* 0x001fe20000000a00 */
        /* <DEDUP_REMOVED lines=25> */
.L_x_100:
[--C-:B------:R-:W-:Y:S01]  /*4af0*/  SHF.R.U64 R12, R10, R14, R11.reuse ;  /* 0x0000000e0a0c7219 */ /* 0x100fe2000000120b */
[----:B------:R-:W0:Y:S01]  /*4b00*/  LDC R22, c[0x0][0x618] ;  /* 0x00018600ff167b82 */ /* 0x000e220000000800 */
[----:B------:R-:W-:Y:S01]  /*4b10*/  I2FP.F32.U32 R6, R4 ;  /* 0x0000000400067245 */ /* 0x000fe20000201000 */
[----:B------:R-:W-:Y:S01]  /*4b20*/  ULDC UR4, c[0x0][0x150] ;  /* 0x0000540000047ab9 */ /* 0x000fe20000000800 */
[----:B------:R-:W-:Y:S02]  /*4b30*/  SHF.R.U32.HI R5, RZ, R14, R11 ;  /* 0x0000000eff057219 */ /* 0x000fe4000001160b */
[----:B------:R-:W-:Y:S01]  /*4b40*/  IADD3 R9, P0, RZ, -R12, RZ ;  /* 0x8000000cff097210 */ /* 0x000fe20007f1e0ff */
[----:B------:R-:W-:Y:S01]  /*4b50*/  FMUL R11, R6, UR4 ;  /* 0x00000004060b7c20 */ /* 0x000fe20008400000 */
[----:B------:R-:W-:Y:S01]  /*4b60*/  ULDC UR4, c[0x0][0x154] ;  /* 0x0000550000047ab9 */ /* 0x000fe20000000800 */
[----:B------:R-:W1:Y:S02]  /*4b70*/  LDC.64 R24, c[0x0][0x640] ;  /* 0x00019000ff187b82 */ /* 0x000e640000000a00 */
[----:B------:R-:W-:-:S02]  /*4b80*/  IMAD.X R5, RZ, RZ, ~R5, P0 ;  /* 0x000000ffff057224 */ /* 0x000fc400000e0e05 */
[----:B------:R-:W2:Y:S01]  /*4b90*/  F2I.U32.TRUNC.NTZ R11, R11 ;  /* 0x0000000b000b7305 */ /* 0x000ea2000020f000 */
[----:B------:R-:W-:-:S03]  /*4ba0*/  IMAD.WIDE.U32 R6, R9, R20, R16 ;  /* 0x0000001409067225 */ /* 0x000fc600078e0010 */
[----:B------:R-:W3:Y:S01]  /*4bb0*/  LDC R13, c[0x0][0x144] ;  /* 0x00005100ff0d7b82 */ /* 0x000ee20000000800 */
[----:B------:R-:W-:-:S04]  /*4bc0*/  IMAD R8, R5, R20, RZ ;  /* 0x0000001405087224 */ /* 0x000fc800078e02ff */
[----:B------:R-:W-:Y:S02]  /*4bd0*/  IMAD R5, R9, R21, R8 ;  /* 0x0000001509057224 */ /* 0x000fe400078e0208 */
[----:B------:R-:W-:Y:S01]  /*4be0*/  IMAD.MOV.U32 R8, RZ, RZ, -0x1 ;  /* 0xffffffffff087424 */ /* 0x000fe200078e00ff */
[----:B------:R-:W4:Y:S01]  /*4bf0*/  LDC R14, c[0x0][0x608] ;  /* 0x00018200ff0e7b82 */ /* 0x000f220000000800 */
[----:B------:R-:W-:Y:S01]  /*4c00*/  IMAD.IADD R5, R7, 0x1, R5 ;  /* 0x0000000107057824 */ /* 0x000fe200078e0205 */
[----:B------:R-:W-:-:S04]  /*4c10*/  I2FP.F32.U32 R7, R3 ;  /* 0x0000000300077245 */ /* 0x000fc80000201000 */
[-C--:B0-----:R-:W-:Y:S01]  /*4c20*/  SHF.R.U64 R10, R6, R22.reuse, R5 ;  /* 0x00000016060a7219 */ /* 0x081fe20000001205 */
[----:B--2---:R-:W-:Y:S01]  /*4c30*/  IMAD.MOV R6, RZ, RZ, -R11 ;  /* 0x000000ffff067224 */ /* 0x004fe200078e0a0b */
[----:B------:R-:W0:Y:S01]  /*4c40*/  LDC R9, c[0x0][0x658] ;  /* 0x00019600ff097b82 */ /* 0x000e220000000800 */
[----:B-1----:R-:W-:Y:S01]  /*4c50*/  ISETP.NE.U32.AND P0, PT, R24, RZ, PT ;  /* 0x000000ff1800720c */ /* 0x002fe20003f05070 */
[----:B------:R-:W-:Y:S01]  /*4c60*/  FMUL R7, R7, UR4 ;  /* 0x0000000407077c20 */ /* 0x000fe20008400000 */
[----:B------:R-:W-:Y:S02]  /*4c70*/  SHF.R.U32.HI R5, RZ, R22, R5 ;  /* 0x00000016ff057219 */ /* 0x000fe40000011605 */
[----:B------:R-:W-:-:S03]  /*4c80*/  ISETP.NE.AND.EX P0, PT, R25, RZ, PT, P0 ;  /* 0x000000ff1900720c */ /* 0x000fc60003f05300 */
[----:B------:R-:W1:Y:S01]  /*4c90*/  LDC R20, c[0x0][0x148] ;  /* 0x00005200ff147b82 */ /* 0x000e620000000800 */
[----:B---3--:R-:W-:Y:S02]  /*4ca0*/  IMAD R23, R13, R6, R4 ;  /* 0x000000060d177224 */ /* 0x008fe400078e0204 */
[----:B------:R-:W-:-:S05]  /*4cb0*/  IMAD.MOV.U32 R6, RZ, RZ, 0x1 ;  /* 0x00000001ff067424 */ /* 0x000fca00078e00ff */
[----:B------:R-:W2:Y:S01]  /*4cc0*/  LDC R21, c[0x0][0x600] ;  /* 0x00018000ff157b82 */ /* 0x000ea20000000800 */
[-CC-:B----4-:R-:W-:Y:S02]  /*4cd0*/  SHF.R.U64 R13, R10, R14.reuse, R5.reuse ;  /* 0x0000000e0a0d7219 */ /* 0x190fe40000001205 */
[----:B------:R-:W-:Y:S02]  /*4ce0*/  SHF.R.U32.HI R4, RZ, R14, R5 ;  /* 0x0000000eff047219 */ /* 0x000fe40000011605 */
[----:B------:R3:W4:Y:S03]  /*4cf0*/  F2I.U32.TRUNC.NTZ R14, R7 ;  /* 0x00000007000e7305 */ /* 0x000726000020f000 */
[----:B------:R-:W1:Y:S01]  /*4d00*/  LDC R26, c[0x0][0x648] ;  /* 0x00019200ff1a7b82 */ /* 0x000e620000000800 */
[-C--:B0-----:R-:W-:Y:S02]  /*4d10*/  SHF.R.U64 R15, R13, R9.reuse, R4 ;  /* 0x000000090d0f7219 */ /* 0x081fe40000001204 */
[----:B------:R-:W-:-:S02]  /*4d20*/  SHF.L.U32 R8, R8, R9, RZ ;  /* 0x0000000908087219 */ /* 0x000fc400000006ff */
[-C--:B------:R-:W-:Y:S01]  /*4d30*/  SHF.R.U32.HI R5, RZ, R9.reuse, R4 ;  /* 0x00000009ff057219 */ /* 0x080fe20000011604 */
[----:B------:R-:W-:Y:S01]  /*4d40*/  IMAD.MOV.U32 R4, RZ, RZ, R15 ;  /* 0x000000ffff047224 */ /* 0x000fe200078e000f */
[----:B------:R-:W-:Y:S01]  /*4d50*/  SHF.L.U32 R22, R6, R9, RZ ;  /* 0x0000000906167219 */ /* 0x000fe200000006ff */
[----:B------:R-:W0:Y:S01]  /*4d60*/  LDC R27, c[0x0][0x638] ;  /* 0x00018e00ff1b7b82 */ /* 0x000e220000000800 */
[----:B------:R-:W-:-:S07]  /*4d70*/  LOP3.LUT R28, RZ, R8, RZ, 0x33, !PT ;  /* 0x00000008ff1c7212 */ /* 0x000fce00078e33ff */
        /* <DEDUP_REMOVED lines=12> */
.L_x_101:
[----:B------:R-:W-:Y:S01]  /*4e40*/  ISETP.NE.AND P0, PT, R2, 0x1, PT ;  /* 0x000000010200780c */ /* 0x000fe20003f05270 */
[----:B--2---:R-:W-:Y:S01]  /*4e50*/  VIADD R7, R21, 0xffffffff ;  /* 0xffffffff15077836 */ /* 0x004fe20000000000 */
[----:B-1----:R-:W-:Y:S01]  /*4e60*/  SHF.R.U64 R5, R4, R26, R5 ;  /* 0x0000001a04057219 */ /* 0x002fe20000001205 */
[----:B------:R-:W-:Y:S01]  /*4e70*/  IMAD.MOV R14, RZ, RZ, -R14 ;  /* 0x000000ffff0e7224 */ /* 0x000fe200078e0a0e */
[----:B------:R-:W-:Y:S01]  /*4e80*/  LOP3.LUT R4, R13, R28, RZ, 0xc0, !PT ;  /* 0x0000001c0d047212 */ /* 0x000fe200078ec0ff */
[----:B------:R-:W-:Y:S01]  /*4e90*/  IMAD.MOV.U32 R8, RZ, RZ, R12 ;  /* 0x000000ffff087224 */ /* 0x000fe200078e000c */
[----:B------:R-:W-:Y:S01]  /*4ea0*/  LOP3.LUT R10, R10, R7, RZ, 0xc0, !PT ;  /* 0x000000070a0a7212 */ /* 0x000fe200078ec0ff */
[----:B------:R-:W-:Y:S02]  /*4eb0*/  IMAD.MOV R6, RZ, RZ, -R5 ;  /* 0x000000ffff067224 */ /* 0x000fe400078e0a05 */
[----:B------:R-:W-:-:S04]  /*4ec0*/  IMAD R4, R22, R5, R4 ;  /* 0x0000000516047224 */ /* 0x000fc800078e0204 */
[----:B------:R-:W-:Y:S02]  /*4ed0*/  @P0 IMAD R23, R20, R14, R3 ;  /* 0x0000000e14170224 */ /* 0x000fe400078e0203 */
[----:B0-----:R-:W-:Y:S02]  /*4ee0*/  IMAD R3, R6, R27, R15 ;  /* 0x0000001b06037224 */ /* 0x001fe400078e020f */
[----:B------:R-:W-:Y:S02]  /*4ef0*/  IMAD R7, R4, R29, R23 ;  /* 0x0000001d04077224 */ /* 0x000fe400078e0217 */
[----:B------:R-:W-:Y:S02]  /*4f00*/  IMAD R4, R3, R21, R10 ;  /* 0x0000001503047224 */ /* 0x000fe400078e020a */
[----:B------:R-:W-:-:S03]  /*4f10*/  IMAD.MOV.U32 R6, RZ, RZ, 0x1 ;  /* 0x00000001ff067424 */ /* 0x000fc600078e00ff */
[----:B------:R-:W-:Y:S02]  /*4f20*/  SEL R9, R4, R7, !P0 ;  /* 0x0000000704097207 */ /* 0x000fe40004000000 */
[----:B------:R-:W-:-:S07]  /*4f30*/  SEL R7, R7, R4, !P0 ;  /* 0x0000000407077207 */ /* 0x000fce0004000000 */
.L_x_99:
[----:B------:R-:W-:-:S08]  /*4f40*/  NOP ;  /* 0x0000000000007918 */ /* 0x000fd00000000000 */
[----:B------:R-:W0:-:S00]  /*4f50*/  USETMAXREG.DEALLOC.CTAPOOL 0x28 ;  /* 0x00000028000079c8 */ /* 0x000e0000080e0500 */
[----:B0-----:R-:W-:-:S13]  /*4f60*/  ISETP.NE.AND P0, PT, R0, RZ, PT ;  /* 0x000000ff0000720c */ /* 0x001fda0003f05270 */
[----:B------:R-:W-:Y:S05]  /*4f70*/  @P0 EXIT ;  /* 0x000000000000094d */ /* 0x000fea0003800000 */
[----:B------:R-:W-:Y:S01]  /*4f80*/  LOP3.LUT P0, RZ, R6, 0xff, RZ, 0xc0, !PT ;  /* 0x000000ff06ff7812 */ /* 0x000fe2000780c0ff */
[----:B------:R-:W-:Y:S02]  /*4f90*/  IMAD.MOV.U32 R0, RZ, RZ, 0x1 ;  /* 0x00000001ff007424 */ /* 0x000fe400078e00ff */
[----:B------:R-:W-:-:S10]  /*4fa0*/  IMAD.MOV.U32 R12, RZ, RZ, RZ ;  /* 0x000000ffff0c7224 */ /* 0x000fd400078e00ff */
[----:B------:R-:W-:Y:S05]  /*4fb0*/  @!P0 BRA `(.L_x_102) ;  /* 0x0000000c00608947 */ /* 0x000fea0003800000 */
[----:B------:R-:W0:Y:S01]  /*4fc0*/  LDC R0, c[0x0][0x28c] ;  /* 0x0000a300ff007b82 */ /* 0x000e220000000800 */
[----:B------:R-:W-:Y:S01]  /*4fd0*/  ULDC UR5, c[0x0][0x658] ;  /* 0x0001960000057ab9 */ /* 0x000fe20000000800 */
[----:B------:R-:W-:Y:S01]  /*4fe0*/  UMOV UR7, 0xffffffff ;  /* 0xffffffff00077882 */ /* 0x000fe20000000000 */
[----:B------:R-:W-:Y:S01]  /*4ff0*/  ULDC UR6, c[0x0][0xc] ;  /* 0x0000030000067ab9 */ /* 0x000fe20000000800 */
[----:B------:R-:W-:Y:S01]  /*5000*/  USHF.L.U32 UR9, UR7, UR5, URZ ;  /* 0x0000000507097299 */ /* 0x000fe2000800063f */
[C---:B------:R-:W-:Y:S01]  /*5010*/  LOP3.LUT P2, RZ, R18.reuse, 0x7f, RZ, 0xc0, !PT ;  /* 0x0000007f12ff7812 */ /* 0x040fe2000784c0ff */
[----:B------:R-:W-:Y:S01]  /*5020*/  UMOV UR8, 0x1 ;  /* 0x0000000100087882 */ /* 0x000fe20000000000 */
[----:B------:R-:W-:Y:S01]  /*5030*/  ULDC UR7, c[0x0][0x10] ;  /* 0x0000040000077ab9 */ /* 0x000fe20000000800 */
[----:B------:R-:W-:Y:S01]  /*5040*/  LOP3.LUT P0, RZ, R18, 0x1f, RZ, 0xc0, !PT ;  /* 0x0000001f12ff7812 */ /* 0x000fe2000780c0ff */
[----:B------:R-:W-:Y:S01]  /*5050*/  UIMAD.WIDE.U32 UR6, UR6, UR7, URZ ;  /* 0x00000007060672a5 */ /* 0x000fe2000f8e003f */
[----:B------:R-:W-:Y:S01]  /*5060*/  BSSY B0, `(.L_x_102) ;  /* 0x00000cd000007945 */ /* 0x000fe20003800000 */
[----:B------:R-:W-:Y:S01]  /*5070*/  USHF.L.U32 UR5, UR8, UR5, URZ ;  /* 0x0000000508057299 */ /* 0x000fe2000800063f */
[----:B------:R-:W-:Y:S01]  /*5080*/  IMAD.MOV.U32 R13, RZ, RZ, 0x1 ;  /* 0x00000001ff0d7424 */ /* 0x000fe200078e00ff */
[----:B------:R-:W-:Y:S01]  /*5090*/  LOP3.LUT R11, R19, 0x2, RZ, 0xfc, !PT ;  /* 0x00000002130b7812 */ /* 0x000fe200078efcff */
[----:B------:R-:W-:Y:S01]  /*50a0*/  ULDC UR8, c[0x0][0x14] ;  /* 0x0000050000087ab9 */ /* 0x000fe20000000800 */
[----:B------:R-:W-:Y:S01]  /*50b0*/  PLOP3.LUT P0, PT, P0, P2, PT, 0x8a, 0x0 ;  /* 0x000000000000781c */ /* 0x000fe20000705172 */
[----:B------:R-:W-:Y:S01]  /*50c0*/  UIMAD.WIDE.U32 UR30, UR6, UR8, URZ ;  /* 0x00000008061e72a5 */ /* 0x000fe2000f8e003f */
[----:B------:R-:W-:Y:S01]  /*50d0*/  IMAD.MOV.U32 R12, RZ, RZ, RZ ;  /* 0x000000ffff0c7224 */ /* 0x000fe200078e00ff */
[----:B------:R-:W-:Y:S01]  /*50e0*/  UIMAD UR7, UR7, UR8, URZ ;  /* 0x00000008070772a4 */ /* 0x000fe2000f8e023f */
[----:B------:R-:W-:Y:S01]  /*50f0*/  ULDC UR4, c[0x0][0x600] ;  /* 0x0001800000047ab9 */ /* 0x000fe20000000800 */
[----:B------:R-:W-:-:S02]  /*5100*/  ULOP3.LUT UR6, URZ, UR9, URZ, 0x33, !UPT ;  /* 0x000000093f067292 */ /* 0x000fc4000f8e333f */
[----:B------:R-:W-:Y:S01]  /*5110*/  UIADD3 UR4, UR4, -0x1, URZ ;  /* 0xffffffff04047890 */ /* 0x000fe2000fffe03f */
[----:B0-----:R-:W-:Y:S01]  /*5120*/  VIADD R0, R0, 0xff ;  /* 0x000000ff00007836 */ /* 0x001fe20000000000 */
[----:B------:R-:W-:Y:S01]  /*5130*/  UIADD3 UR7, UR31, UR7, URZ ;  /* 0x000000071f077290 */ /* 0x000fe2000fffe03f */
[----:B------:R-:W-:-:S03]  /*5140*/  ULDC.64 UR38, c[0x0][0x198] ;  /* 0x0000660000267ab9 */ /* 0x000fc60000000a00 */
[----:B------:R-:W-:-:S04]  /*5150*/  SHF.R.S32.HI R3, RZ, 0x1f, R0 ;  /* 0x0000001fff037819 */ /* 0x000fc80000011400 */
[----:B------:R-:W-:Y:S01]  /*5160*/  LEA.HI R3, R3, R0, RZ, 0x8 ;  /* 0x0000000003037211 */ /* 0x000fe200078f40ff */
[----:B------:R-:W-:-:S03]  /*5170*/  IMAD.MOV.U32 R0, RZ, RZ, 0x1 ;  /* 0x00000001ff007424 */ /* 0x000fc600078e00ff */
[----:B------:R-:W-:-:S05]  /*5180*/  SHF.R.S32.HI R3, RZ, 0x8, R3 ;  /* 0x00000008ff037819 */ /* 0x000fca0000011403 */
[----:B------:R-:W-:-:S07]  /*5190*/  VIADD R10, R3, 0x1 ;  /* 0x00000001030a7836 */ /* 0x000fce0000000000 */
.L_x_114:
[----:B------:R-:W-:-:S03]  /*51a0*/  UMOV UR8, 0xffffffff ;  /* 0xffffffff00087882 */ /* 0x000fc60000000000 */
[----:B------:R-:W-:Y:S05]  /*51b0*/  BRA.DIV UR8, `(.L_x_103) ;  /* 0x0000000e08a47947 */ /* 0x000fea000b800000 */
[----:B------:R-:W-:-:S13]  /*51c0*/  ELECT P6, URZ, PT ;  /* 0x00000000003f782f */ /* 0x000fda00038c0000 */
.L_x_124:
[----:B------:R-:W0:Y:S01]  /*51d0*/  LDC R4, c[0x0][0x28c] ;  /* 0x0000a300ff047b82 */ /* 0x000e220000000800 */
[----:B------:R-:W-:Y:S01]  /*51e0*/  BSSY B1, `(.L_x_104) ;  /* 0x0000043000017945 */ /* 0x000fe20003800000 */
[----:B0-----:R-:W-:-:S13]  /*51f0*/  ISETP.LT.OR P6, PT, R4, 0x1, !P6 ;  /* 0x000000010400780c */ /* 0x001fda00077c1670 */
[----:B------:R-:W-:Y:S05]  /*5200*/  @P6 BRA `(.L_x_105) ;  /* 0x0000000400006947 */ /* 0x000fea0003800000 */
[----:B------:R-:W-:Y:S02]  /*5210*/  IMAD.SHL.U32 R15, R7, 0x100, RZ ;  /* 0x00000100070f7824 */ /* 0x000fe400078e00ff */
[----:B------:R-:W-:Y:S02]  /*5220*/  IMAD.SHL.U32 R18, R9, 0x20, RZ ;  /* 0x0000002009127824 */ /* 0x000fe400078e00ff */
[----:B------:R-:W-:Y:S02]  /*5230*/  IMAD.MOV.U32 R20, RZ, RZ, RZ ;  /* 0x000000ffff147224 */ /* 0x000fe400078e00ff */
[----:B------:R-:W-:Y:S02]  /*5240*/  IMAD.MOV.U32 R4, RZ, RZ, R10 ;  /* 0x000000ffff047224 */ /* 0x000fe400078e000a */
[----:B------:R-:W-:Y:S02]  /*5250*/  IMAD.MOV.U32 R5, RZ, RZ, R0 ;  /* 0x000000ffff057224 */ /* 0x000fe400078e0000 */
[----:B------:R-:W-:-:S07]  /*5260*/  IMAD.MOV.U32 R6, RZ, RZ, R12 ;  /* 0x000000ffff067224 */ /* 0x000fce00078e000c */
.L_x_109:
[----:B------:R-:W0:Y:S01]  /*5270*/  S2R R14, SR_CgaCtaId ;  /* 0x00000000000e7919 */ /* 0x000e220000008800 */
[----:B------:R-:W-:Y:S01]  /*5280*/  MOV R7, 0x400 ;  /* 0x0000040000077802 */ /* 0x000fe20000000f00 */
[----:B------:R-:W1:Y:S03]  /*5290*/  @!P2 LDC R9, c[0x0][0x500] ;  /* 0x00014000ff09ab82 */ /* 0x000e660000000800 */
[----:B0-----:R-:W-:Y:S02]  /*52a0*/  LEA R21, R14, R7, 0x18 ;  /* 0x000000070e157211 */ /* 0x001fe400078ec0ff */
[----:B------:R-:W-:-:S03]  /*52b0*/  SHF.L.U32 R7, R5, 0x1f, RZ ;  /* 0x0000001f05077819 */ /* 0x000fc600000006ff */
[----:B------:R-:W-:-:S04]  /*52c0*/  IMAD R14, R6, 0x8, R21 ;  /* 0x00000008060e7824 */ /* 0x000fc800078e0215 */
[----:B------:R-:W0:Y:S02]  /*52d0*/  SYNCS.PHASECHK.TRANS64.TRYWAIT P1, [R14+URZ+0x18], R7 ;  /* 0x000018070e0075a7 */ /* 0x000e24000802017f */
[----:B01----:R-:W-:Y:S05]  /*52e0*/  @!P1 BRA `(.L_x_106) ;  /* 0x0000000c00789947 */ /* 0x003fea0003800000 */
.L_x_125:
[----:B0-----:R-:W-:Y:S01]  /*52f0*/  PRMT R7, R11, 0x9910, RZ ;  /* 0x000099100b077816 */ /* 0x001fe200000000ff */
[----:B------:R0:W-:Y:S03]  /*5300*/  @!P2 SYNCS.ARRIVE.TRANS64 RZ, [R14+URZ], R9 ;  /* 0x000000090effa9a7 */ /* 0x0001e6000800003f */
[----:B------:R-:W-:-:S13]  /*5310*/  ISETP.NE.AND P1, PT, R7, 0x2, PT ;  /* 0x000000020700780c */ /* 0x000fda0003f25270 */
[----:B0-----:R-:W-:Y:S05]  /*5320*/  @P1 BRA `(.L_x_107) ;  /* 0x0000000000041947 */ /* 0x001fea0003800000 */
[----:B------:R-:W-:Y:S01]  /*5330*/  BPT.TRAP 0x1 ;  /* 0x000000040000795c */ /* 0x000fe20000300000 */
.L_x_107:
[----:B------:R-:W-:Y:S05]  /*5340*/  @P0 BRA `(.L_x_108) ;  /* 0x0000000000040947 */ /* 0x000fea0003800000 */
[----:B------:R-:W-:Y:S01]  /*5350*/  BPT.TRAP 0x1 ;  /* 0x000000040000795c */ /* 0x000fe20000300000 */
.L_x_108:
[--C-:B------:R-:W-:Y:S01]  /*5360*/  IMAD R7, R6, 0x10000, R21.reuse ;  /* 0x0001000006077824 */ /* 0x100fe200078e0215 */
[----:B------:R-:W-:Y:S01]  /*5370*/  R2UR UR34, R20 ;  /* 0x00000000142272ca */ /* 0x000fe200000e0000 */
[----:B------:R-:W-:Y:S01]  /*5380*/  IMAD R21, R6, 0x2000, R21 ;  /* 0x0000200006157824 */ /* 0x000fe200078e0215 */
[----:B------:R-:W-:Y:S01]  /*5390*/  R2UR UR33, R14 ;  /* 0x000000000e2172ca */ /* 0x000fe200000e0000 */
[----:B------:R-:W-:Y:S01]  /*53a0*/  VIADD R4, R4, 0xffffffff ;  /* 0xffffffff04047836 */ /* 0x000fe20000000000 */
[----:B------:R-:W-:Y:S01]  /*53b0*/  R2UR UR24, R7 ;  /* 0x00000000071872ca */ /* 0x000fe200000e0000 */
[----:B------:R-:W-:Y:S01]  /*53c0*/  UIADD3 UR14, UP0, UR38, 0xf0, URZ ;  /* 0x000000f0260e7890 */ /* 0x000fe2000ff1e03f */
[----:B------:R-:W-:Y:S01]  /*53d0*/  R2UR UR8, R21 ;  /* 0x00000000150872ca */ /* 0x000fe200000e0000 */
[----:B------:R-:W-:Y:S01]  /*53e0*/  UIADD3 UR40, UP1, UR38, 0x1f0, URZ ;  /* 0x000001f026287890 */ /* 0x000fe2000ff3e03f */
[----:B------:R-:W-:Y:S01]  /*53f0*/  R2UR UR36, R8 ;  /* 0x00000000082472ca */ /* 0x000fe200000e0000 */
[----:B------:R-:W-:Y:S01]  /*5400*/  UIADD3.X UR15, URZ, UR39, URZ, UP0, !UPT ;  /* 0x000000273f0f7290 */ /* 0x000fe200087fe43f */
[----:B------:R-:W-:Y:S01]  /*5410*/  R2UR UR35, R15 ;  /* 0x000000000f2372ca */ /* 0x000fe200000e0000 */
[----:B------:R-:W-:Y:S01]  /*5420*/  UIADD3.X UR41, URZ, UR39, URZ, UP1, !UPT ;  /* 0x000000273f297290 */ /* 0x000fe20008ffe43f */
[----:B------:R-:W-:Y:S01]  /*5430*/  R2UR UR19, R18 ;  /* 0x00000000121372ca */ /* 0x000fe200000e0000 */
[----:B------:R-:W-:Y:S01]  /*5440*/  UIADD3 UR26, UR34, 0x80, URZ ;  /* 0x00000080221a7890 */ /* 0x000fe2000fffe03f */
[----:B------:R-:W-:Y:S01]  /*5450*/  ISETP.GT.AND P3, PT, R4, 0x1, PT ;  /* 0x000000010400780c */ /* 0x000fe20003f64270 */
[----:B------:R-:W-:Y:S01]  /*5460*/  VIADD R6, R6, 0x1 ;  /* 0x0000000106067836 */ /* 0x000fe20000000000 */
[----:B------:R-:W-:Y:S01]  /*5470*/  UMOV UR22, 0x0 ;  /* 0x0000000000167882 */ /* 0x000fe20000000000 */
[----:B------:R-:W-:Y:S01]  /*5480*/  UIADD3 UR32, UR24, 0x100, URZ ;  /* 0x0000010018207890 */ /* 0x000fe2000fffe03f */
[----:B------:R-:W-:Y:S01]  /*5490*/  VIADD R20, R20, 0x100 ;  /* 0x0000010014147836 */ /* 0x000fe20000000000 */
[----:B------:R-:W-:Y:S01]  /*54a0*/  UIADD3 UR24, UR24, 0x8100, URZ ;  /* 0x0000810018187890 */ /* 0x000fe2000fffe03f */
[----:B------:R-:W-:Y:S01]  /*54b0*/  ISETP.NE.AND P1, PT, R6, 0x3, PT ;  /* 0x000000030600780c */ /* 0x000fe20003f25270 */
[----:B------:R-:W-:-:S02]  /*54c0*/  UIADD3 UR16, UR8, 0x30100, URZ ;  /* 0x0003010008107890 */ /* 0x000fc4000fffe03f */
[----:B------:R-:W-:Y:S01]  /*54d0*/  UIADD3 UR8, UR8, 0x31100, URZ ;  /* 0x0003110008087890 */ /* 0x000fe2000fffe03f */
[----:B------:R-:W-:Y:S01]  /*54e0*/  SEL R14, RZ, 0x1, P1 ;  /* 0x00000001ff0e7807 */ /* 0x000fe20000800000 */
[----:B------:R-:W-:Y:S01]  /*54f0*/  UMOV UR23, 0x10000000 ;  /* 0x1000000000177882 */ /* 0x000fe20000000000 */
[----:B------:R-:W-:Y:S01]  /*5500*/  UMOV UR25, UR33 ;  /* 0x0000002100197c82 */ /* 0x000fe20008000000 */
[----:B------:R-:W-:Y:S01]  /*5510*/  UMOV UR28, UR36 ;  /* 0x00000024001c7c82 */ /* 0x000fe20008000000 */
[----:B------:R-:W-:Y:S01]  /*5520*/  UMOV UR27, UR35 ;  /* 0x00000023001b7c82 */ /* 0x000fe20008000000 */
[----:B------:R-:W-:Y:S01]  /*5530*/  UMOV UR17, UR33 ;  /* 0x0000002100117c82 */ /* 0x000fe20008000000 */
[----:B------:R-:W-:Y:S01]  /*5540*/  UMOV UR18, UR34 ;  /* 0x0000002200127c82 */ /* 0x000fe20008000000 */
[----:B------:R-:W-:Y:S01]  /*5550*/  UMOV UR20, UR36 ;  /* 0x0000002400147c82 */ /* 0x000fe20008000000 */
[----:B------:R0:W-:Y:S01]  /*5560*/  UTMALDG.3D [UR32], [UR14], desc[UR22] ;  /* 0x000016200e0075b4 */ /* 0x0001e20008011000 */
[----:B------:R-:W-:Y:S01]  /*5570*/  UMOV UR9, UR33 ;  /* 0x0000002100097c82 */ /* 0x000fe20008000000 */
[----:B------:R-:W-:Y:S01]  /*5580*/  UMOV UR11, UR19 ;  /* 0x00000013000b7c82 */ /* 0x000fe20008000000 */
[----:B------:R-:W-:Y:S01]  /*5590*/  UMOV UR12, UR36 ;  /* 0x00000024000c7c82 */ /* 0x000fe20008000000 */
[----:B------:R-:W-:Y:S01]  /*55a0*/  UMOV UR10, UR26 ;  /* 0x0000001a000a7c82 */ /* 0x000fe20008000000 */
[----:B------:R-:W-:-:S02]  /*55b0*/  LOP3.LUT R5, R5, R14, RZ, 0x3c, !PT ;  /* 0x0000000e05057212 */ /* 0x000fc400078e3cff */
[----:B------:R-:W-:Y:S01]  /*55c0*/  SEL R6, R6, RZ, P1 ;  /* 0x000000ff06067207 */ /* 0x000fe20000800000 */
[----:B------:R0:W-:Y:S01]  /*55d0*/  UTMALDG.3D [UR24], [UR14], desc[UR22] ;  /* 0x000016180e0075b4 */ /* 0x0001e20008011000 */
[----:B------:R0:W-:Y:S01]  /*55e0*/  UTMALDG.3D [UR16], [UR40], desc[UR22] ;  /* 0x00001610280075b4 */ /* 0x0001e20008011000 */
[----:B------:R0:W-:Y:S02]  /*55f0*/  UTMALDG.3D [UR8], [UR40], desc[UR22] ;  /* 0x00001608280075b4 */ /* 0x0001e40008011000 */
[----:B0-----:R-:W-:Y:S05]  /*5600*/  @P3 BRA `(.L_x_109) ;  /* 0xfffffffc00183947 */ /* 0x001fea000383ffff */
.L_x_105:
[----:B------:R-:W-:Y:S05]  /*5610*/  BSYNC B1 ;  /* 0x0000000000017941 */ /* 0x000fea0003800000 */
.L_x_104:
[----:B------:R-:W-:Y:S01]  /*5620*/  LOP3.LUT P3, RZ, R13, 0xff, RZ, 0xc0, !PT ;  /* 0x000000ff0dff7812 */ /* 0x000fe2000786c0ff */
[----:B------:R-:W-:Y:S01]  /*5630*/  IMAD.IADD R12, R3, 0x1, R12 ;  /* 0x00000001030c7824 */ /* 0x000fe200078e020c */
[----:B------:R-:W-:Y:S01]  /*5640*/  IADD3 R16, P4, R16, UR30, RZ ;  /* 0x0000001e10107c10 */ /* 0x000fe2000ff9e0ff */
[----:B------:R-:W-:Y:S01]  /*5650*/  ULDC.64 UR8, c[0x0][0x650] ;  /* 0x0001940000087ab9 */ /* 0x000fe20000000a00 */
[----:B------:R-:W-:Y:S01]  /*5660*/  BSSY B1, `(.L_x_110) ;  /* 0x000006a000017945 */ /* 0x000fe20003800000 */
[----:B------:R-:W-:Y:S01]  /*5670*/  IMAD.MOV.U32 R9, RZ, RZ, -0x1 ;  /* 0xffffffffff097424 */ /* 0x000fe200078e00ff */
[----:B------:R-:W-:Y:S01]  /*5680*/  ISETP.GT.U32.AND P1, PT, R12, 0x2, PT ;  /* 0x000000020c00780c */ /* 0x000fe20003f24070 */
[----:B------:R-:W-:Y:S01]  /*5690*/  IMAD.MOV.U32 R8, RZ, RZ, -0x1 ;  /* 0xffffffffff087424 */ /* 0x000fe200078e00ff */
[----:B------:R-:W-:Y:S02]  /*56a0*/  IADD3.X R17, R17, UR7, RZ, P4, !PT ;  /* 0x0000000711117c10 */ /* 0x000fe4000a7fe4ff */
[----:B------:R-:W-:-:S02]  /*56b0*/  ISETP.LT.U32.AND P1, PT, R3, 0x3, P1 ;  /* 0x000000030300780c */ /* 0x000fc40000f21070 */
[----:B------:R-:W-:Y:S01]  /*56c0*/  PRMT R13, RZ, 0x7610, R13 ;  /* 0x00007610ff0d7816 */ /* 0x000fe2000000000d */
[----:B------:R-:W0:Y:S01]  /*56d0*/  @P3 S2R R5, SR_CgaCtaId ;  /* 0x0000000000053919 */ /* 0x000e220000008800 */
[----:B------:R-:W-:-:S04]  /*56e0*/  @P3 MOV R4, 0x400 ;  /* 0x0000040000043802 */ /* 0x000fc80000000f00 */
[----:B0-----:R-:W-:Y:S01]  /*56f0*/  @P3 LEA R6, R5, R4, 0x18 ;  /* 0x0000000405063211 */ /* 0x001fe200078ec0ff */
[----:B------:R-:W-:-:S03]  /*5700*/  IMAD.WIDE.U32 R4, R12, -0x55555555, RZ ;  /* 0xaaaaaaab0c047825 */ /* 0x000fc600078e00ff */
[----:B------:R0:W-:Y:S01]  /*5710*/  @P3 SYNCS.ARRIVE.TRANS64.A1T0 RZ, [R6+URZ+0x48], RZ ;  /* 0x000048ff06ff39a7 */ /* 0x0001e2000810003f */
[----:B------:R-:W-:Y:S02]  /*5720*/  ISETP.GE.U32.AND P3, PT, R3, 0x3, PT ;  /* 0x000000030300780c */ /* 0x000fe40003f66070 */
[----:B------:R-:W-:Y:S02]  /*5730*/  SHF.R.U32.HI R7, RZ, 0x1, R5 ;  /* 0x00000001ff077819 */ /* 0x000fe40000011605 */
[----:B------:R-:W-:Y:S02]  /*5740*/  SEL R5, RZ, 0x1, !P1 ;  /* 0x00000001ff057807 */ /* 0x000fe40004800000 */
[----:B------:R-:W-:Y:S01]  /*5750*/  ISETP.GE.U32.AND P1, PT, R16, UR8, PT ;  /* 0x0000000810007c0c */ /* 0x000fe2000bf26070 */
[----:B------:R-:W-:Y:S01]  /*5760*/  IMAD R12, R7, -0x3, R12 ;  /* 0xfffffffd070c7824 */ /* 0x000fe200078e020c */
[----:B------:R-:W-:Y:S02]  /*5770*/  LOP3.LUT R0, R0, R5, RZ, 0x3c, !PT ;  /* 0x0000000500007212 */ /* 0x000fe400078e3cff */
[----:B------:R-:W-:-:S02]  /*5780*/  ISETP.GE.U32.AND.EX P1, PT, R17, UR9, PT, P1 ;  /* 0x0000000911007c0c */ /* 0x000fc4000bf26110 */
[----:B------:R-:W-:Y:S02]  /*5790*/  PRMT R4, RZ, 0x7610, R4 ;  /* 0x00007610ff047816 */ /* 0x000fe40000000004 */
[----:B------:R-:W-:Y:S01]  /*57a0*/  @P3 LOP3.LUT R0, R0, 0x1, R7, 0x78, !PT ;  /* 0x0000000100003812 */ /* 0x000fe200078e7807 */
[----:B------:R-:W-:-:S08]  /*57b0*/  IMAD.MOV.U32 R7, RZ, RZ, -0x1 ;  /* 0xffffffffff077424 */ /* 0x000fd000078e00ff */
[----:B0-----:R-:W-:Y:S05]  /*57c0*/  @P1 BRA `(.L_x_111) ;  /* 0x00000004004c1947 */ /* 0x001fea0003800000 */
[----:B------:R-:W-:Y:S01]  /*57d0*/  ULDC.64 UR8, c[0x0][0x628] ;  /* 0x00018a0000087ab9 */ /* 0x000fe20000000a00 */
[----:B------:R-:W0:Y:S01]  /*57e0*/  S2R R15, SR_CTAID.X ;  /* 0x00000000000f7919 */ /* 0x000e220000002500 */
[----:B------:R-:W-:Y:S01]  /*57f0*/  ISETP.NE.U32.AND P1, PT, RZ, UR8, PT ;  /* 0x00000008ff007c0c */ /* 0x000fe2000bf25070 */
[----:B------:R-:W-:Y:S01]  /*5800*/  ULDC UR11, c[0x0][0x630] ;  /* 0x00018c00000b7ab9 */ /* 0x000fe20000000800 */
[----:B------:R-:W-:Y:S01]  /*5810*/  IMAD.MOV.U32 R4, RZ, RZ, R16 ;  /* 0x000000ffff047224 */ /* 0x000fe200078e0010 */
[----:B------:R-:W1:Y:S01]  /*5820*/  S2R R14, SR_CTAID.Y ;  /* 0x00000000000e7919 */ /* 0x000e620000002600 */
[----:B------:R-:W-:Y:S01]  /*5830*/  ISETP.NE.AND.EX P1, PT, RZ, UR9, PT, P1 ;  /* 0x00000009ff007c0c */ /* 0x000fe2000bf25310 */
[----:B------:R-:W-:-:S12]  /*5840*/  IMAD.MOV.U32 R5, RZ, RZ, R17 ;  /* 0x000000ffff057224 */ /* 0x000fd800078e0011 */
[----:B------:R-:W-:Y:S05]  /*5850*/  @!P1 BRA `(.L_x_112) ;  /* 0x0000000000289947 */ /* 0x000fea0003800000 */
[----:B------:R-:W-:Y:S02]  /*5860*/  ULDC UR10, c[0x0][0x634] ;  /* 0x00018d00000a7ab9 */ /* 0x000fe40000000800 */
[----:B------:R-:W-:-:S05]  /*5870*/  IADD3 R9, P1, R16, UR10, RZ ;  /* 0x0000000a10097c10 */ /* 0x000fca000ff3e0ff */
[----:B------:R-:W-:-:S04]  /*5880*/  IMAD.X R21, RZ, RZ, R17, P1 ;  /* 0x000000ffff157224 */ /* 0x000fc800008e0611 */
[----:B------:R-:W-:-:S04]  /*5890*/  IMAD.WIDE.U32 R6, R21, UR8, RZ ;  /* 0x0000000815067c25 */ /* 0x000fc8000f8e00ff */
[----:B------:R-:W-:-:S04]  /*58a0*/  IMAD.WIDE.U32 R6, P1, R9, UR9, R6 ;  /* 0x0000000909067c25 */ /* 0x000fc8000f820006 */
[----:B------:R-:W-:-:S04]  /*58b0*/  IMAD.WIDE.U32 R8, R9, UR8, RZ ;  /* 0x0000000809087c25 */ /* 0x000fc8000f8e00ff */
[----:B------:R-:W-:Y:S01]  /*58c0*/  IMAD.X R5, RZ, RZ, RZ, P1 ;  /* 0x000000ffff057224 */ /* 0x000fe200008e06ff */
[----:B------:R-:W-:Y:S01]  /*58d0*/  IADD3 RZ, P1, R9, R6, RZ ;  /* 0x0000000609ff7210 */ /* 0x000fe20007f3e0ff */
[----:B------:R-:W-:-:S04]  /*58e0*/  IMAD.MOV.U32 R4, RZ, RZ, R7 ;  /* 0x000000ffff047224 */ /* 0x000fc800078e0007 */
[----:B------:R-:W-:-:S08]  /*58f0*/  IMAD.WIDE.U32.X R4, R21, UR9, R4, P1 ;  /* 0x0000000915047c25 */ /* 0x000fd000088e0404 */
.L_x_112:
[--C-:B------:R-:W-:Y:S01]  /*5900*/  SHF.R.U64 R8, R4, UR11, R5.reuse ;  /* 0x0000000b04087c19 */ /* 0x100fe20008001205 */
[----:B------:R-:W-:Y:S01]  /*5910*/  ULDC.64 UR8, c[0x0][0x620] ;  /* 0x0001880000087ab9 */ /* 0x000fe20000000a00 */
[----:B------:R-:W-:Y:S01]  /*5920*/  SHF.R.U32.HI R4, RZ, UR11, R5 ;  /* 0x0000000bff047c19 */ /* 0x000fe20008011605 */
[----:B------:R-:W2:Y:S01]  /*5930*/  LDC R24, c[0x0][0x144] ;  /* 0x00005100ff187b82 */ /* 0x000ea20000000800 */
[----:B------:R-:W-:Y:S01]  /*5940*/  IADD3 R7, P1, RZ, -R8, RZ ;  /* 0x80000008ff077210 */ /* 0x000fe20007f3e0ff */
[----:B------:R-:W-:Y:S01]  /*5950*/  ULDC.64 UR12, c[0x0][0x640] ;  /* 0x00019000000c7ab9 */ /* 0x000fe20000000a00 */
[----:B0-----:R-:W-:Y:S01]  /*5960*/  I2FP.F32.U32 R9, R15 ;  /* 0x0000000f00097245 */ /* 0x001fe20000201000 */
[----:B------:R-:W-:Y:S02]  /*5970*/  ULDC UR10, c[0x0][0x608] ;  /* 0x00018200000a7ab9 */ /* 0x000fe40000000800 */
[----:B------:R-:W-:Y:S01]  /*5980*/  IMAD.X R4, RZ, RZ, ~R4, P1 ;  /* 0x000000ffff047224 */ /* 0x000fe200008e0e04 */
[----:B------:R-:W-:Y:S01]  /*5990*/  ISETP.NE.U32.AND P1, PT, RZ, UR12, PT ;  /* 0x0000000cff007c0c */ /* 0x000fe2000bf25070 */
[----:B------:R-:W0:Y:S02]  /*59a0*/  LDC R21, c[0x0][0x148] ;  /* 0x00005200ff157b82 */ /* 0x000e240000000800 */
[----:B------:R-:W-:Y:S01]  /*59b0*/  IMAD R6, R4, UR8, RZ ;  /* 0x0000000804067c24 */ /* 0x000fe2000f8e02ff */
[----:B------:R-:W-:Y:S01]  /*59c0*/  ISETP.NE.AND.EX P1, PT, RZ, UR13, PT, P1 ;  /* 0x0000000dff007c0c */ /* 0x000fe2000bf25310 */
[----:B------:R-:W-:Y:S01]  /*59d0*/  IMAD.WIDE.U32 R4, R7, UR8, R16 ;  /* 0x0000000807047c25 */ /* 0x000fe2000f8e0010 */
[----:B------:R-:W-:-:S03]  /*59e0*/  ULDC UR8, c[0x0][0x150] ;  /* 0x0000540000087ab9 */ /* 0x000fc60000000800 */
[----:B------:R-:W-:Y:S02]  /*59f0*/  IMAD R7, R7, UR9, R6 ;  /* 0x0000000907077c24 */ /* 0x000fe4000f8e0206 */
[----:B------:R-:W-:Y:S01]  /*5a00*/  FMUL R6, R9, UR8 ;  /* 0x0000000809067c20 */ /* 0x000fe20008400000 */
[----:B------:R-:W-:Y:S01]  /*5a10*/  ULDC UR8, c[0x0][0x618] ;  /* 0x0001860000087ab9 */ /* 0x000fe20000000800 */
[----:B------:R-:W-:Y:S01]  /*5a20*/  ULDC UR9, c[0x0][0x154] ;  /* 0x0000550000097ab9 */ /* 0x000fe20000000800 */
[----:B------:R-:W-:-:S03]  /*5a30*/  IMAD.IADD R5, R5, 0x1, R7 ;  /* 0x0000000105057824 */ /* 0x000fc600078e0207 */
[----:B------:R-:W3:Y:S02]  /*5a40*/  F2I.U32.TRUNC.NTZ R6, R6 ;  /* 0x0000000600067305 */ /* 0x000ee4000020f000 */
[----:B------:R-:W-:Y:S02]  /*5a50*/  SHF.R.U64 R9, R4, UR8, R5 ;  /* 0x0000000804097c19 */ /* 0x000fe40008001205 */
[----:B-1----:R-:W-:-:S05]  /*5a60*/  I2FP.F32.U32 R4, R14 ;  /* 0x0000000e00047245 */ /* 0x002fca0000201000 */
[----:B------:R-:W-:Y:S01]  /*5a70*/  FMUL R22, R4, UR9 ;  /* 0x0000000904167c20 */ /* 0x000fe20008400000 */
[----:B------:R-:W-:Y:S01]  /*5a80*/  SHF.R.U32.HI R4, RZ, UR8, R5 ;  /* 0x00000008ff047c19 */ /* 0x000fe20008011605 */
[----:B------:R-:W-:-:S03]  /*5a90*/  ULDC UR8, c[0x0][0x658] ;  /* 0x0001960000087ab9 */ /* 0x000fc60000000800 */
[--C-:B------:R-:W-:Y:S01]  /*5aa0*/  SHF.R.U64 R20, R9, UR10, R4.reuse ;  /* 0x0000000a09147c19 */ /* 0x100fe20008001204 */
[----:B------:R-:W1:Y:S01]  /*5ab0*/  F2I.U32.TRUNC.NTZ R22, R22 ;  /* 0x0000001600167305 */ /* 0x000e62000020f000 */
[----:B------:R-:W-:Y:S01]  /*5ac0*/  SHF.R.U32.HI R5, RZ, UR10, R4 ;  /* 0x0000000aff057c19 */ /* 0x000fe20008011604 */
[----:B---3--:R-:W-:-:S03]  /*5ad0*/  IMAD.MOV R6, RZ, RZ, -R6 ;  /* 0x000000ffff067224 */ /* 0x008fc600078e0a06 */
[----:B------:R-:W-:Y:S01]  /*5ae0*/  SHF.R.U64 R18, R20, UR8, R5 ;  /* 0x0000000814127c19 */ /* 0x000fe20008001205 */
[----:B--2---:R-:W-:Y:S01]  /*5af0*/  IMAD R15, R24, R6, R15 ;  /* 0x00000006180f7224 */ /* 0x004fe200078e020f */
[----:B------:R-:W-:-:S03]  /*5b00*/  SHF.R.U32.HI R23, RZ, UR8, R5 ;  /* 0x00000008ff177c19 */ /* 0x000fc60008011605 */
[----:B------:R-:W-:Y:S02]  /*5b10*/  IMAD.MOV.U32 R4, RZ, RZ, R18 ;  /* 0x000000ffff047224 */ /* 0x000fe400078e0012 */
[----:B------:R-:W-:Y:S01]  /*5b20*/  IMAD.MOV.U32 R5, RZ, RZ, R23 ;  /* 0x000000ffff057224 */ /* 0x000fe200078e0017 */
[----:B-1----:R-:W-:Y:S06]  /*5b30*/  @!P1 BRA `(.L_x_113) ;  /* 0x0000000000289947 */ /* 0x002fec0003800000 */
[----:B------:R-:W-:Y:S02]  /*5b40*/  ULDC UR8, c[0x0][0x64c] ;  /* 0x0001930000087ab9 */ /* 0x000fe40000000800 */
[----:B------:R-:W-:-:S05]  /*5b50*/  IADD3 R5, P1, R18, UR8, RZ ;  /* 0x0000000812057c10 */ /* 0x000fca000ff3e0ff */
[----:B------:R-:W-:-:S04]  /*5b60*/  IMAD.X R23, RZ, RZ, R23, P1 ;  /* 0x000000ffff177224 */ /* 0x000fc800008e0617 */
[----:B------:R-:W-:-:S04]  /*5b70*/  IMAD.WIDE.U32 R6, R23, UR12, RZ ;  /* 0x0000000c17067c25 */ /* 0x000fc8000f8e00ff */
[----:B------:R-:W-:-:S04]  /*5b80*/  IMAD.WIDE.U32 R6, P1, R5, UR13, R6 ;  /* 0x0000000d05067c25 */ /* 0x000fc8000f820006 */
[----:B------:R-:W-:-:S04]  /*5b90*/  IMAD.WIDE.U32 R4, R5, UR12, RZ ;  /* 0x0000000c05047c25 */ /* 0x000fc8000f8e00ff */
[----:B------:R-:W-:Y:S01]  /*5ba0*/  IMAD.MOV.U32 R4, RZ, RZ, R7 ;  /* 0x000000ffff047224 */ /* 0x000fe200078e0007 */
[----:B------:R-:W-:Y:S01]  /*5bb0*/  IADD3 RZ, P3, R5, R6, RZ ;  /* 0x0000000605ff7210 */ /* 0x000fe20007f7e0ff */
[----:B------:R-:W-:-:S04]  /*5bc0*/  IMAD.X R5, RZ, RZ, RZ, P1 ;  /* 0x000000ffff057224 */ /* 0x000fc800008e06ff */
[----:B------:R-:W-:-:S08]  /*5bd0*/  IMAD.WIDE.U32.X R4, R23, UR13, R4, P3 ;  /* 0x0000000d17047c25 */ /* 0x000fd000098e0404 */
.L_x_113:
[----:B------:R-:W-:Y:S01]  /*5be0*/  ISETP.NE.AND P1, PT, R2, 0x1, PT ;  /* 0x000000010200780c */ /* 0x000fe20003f25270 */
[----:B------:R-:W-:Y:S01]  /*5bf0*/  ULDC UR8, c[0x0][0x648] ;  /* 0x0001920000087ab9 */ /* 0x000fe20000000800 */
[----:B------:R-:W-:Y:S01]  /*5c00*/  LOP3.LUT R20, R20, UR6, RZ, 0xc0, !PT ;  /* 0x0000000614147c12 */ /* 0x000fe2000f8ec0ff */
[----:B------:R-:W-:Y:S01]  /*5c10*/  IMAD.MOV R22, RZ, RZ, -R22 ;  /* 0x000000ffff167224 */ /* 0x000fe200078e0a16 */
[----:B------:R-:W-:Y:S01]  /*5c20*/  SHF.R.U64 R5, R4, UR8, R5 ;  /* 0x0000000804057c19 */ /* 0x000fe20008001205 */
[----:B------:R-:W-:Y:S01]  /*5c30*/  ULDC UR8, c[0x0][0x638] ;  /* 0x00018e0000087ab9 */ /* 0x000fe20000000800 */
[----:B------:R-:W-:Y:S01]  /*5c40*/  LOP3.LUT R9, R9, UR4, RZ, 0xc0, !PT ;  /* 0x0000000409097c12 */ /* 0x000fe2000f8ec0ff */
[----:B------:R-:W-:Y:S01]  /*5c50*/  ULDC UR9, c[0x0][0x610] ;  /* 0x0001840000097ab9 */ /* 0x000fe20000000800 */
[----:B------:R-:W-:Y:S02]  /*5c60*/  IMAD.MOV.U32 R4, RZ, RZ, 0x1 ;  /* 0x00000001ff047424 */ /* 0x000fe400078e00ff */
[----:B------:R-:W-:-:S02]  /*5c70*/  IMAD.MOV R7, RZ, RZ, -R5 ;  /* 0x000000ffff077224 */ /* 0x000fc400078e0a05 */
[----:B------:R-:W-:Y:S02]  /*5c80*/  IMAD R20, R5, UR5, R20 ;  /* 0x0000000505147c24 */ /* 0x000fe4000f8e0214 */
[----:B0-----:R-:W-:Y:S02]  /*5c90*/  @P1 IMAD R15, R21, R22, R14 ;  /* 0x00000016150f1224 */ /* 0x001fe400078e020e */
[----:B------:R-:W-:Y:S01]  /*5ca0*/  IMAD R18, R7, UR8, R18 ;  /* 0x0000000807127c24 */ /* 0x000fe2000f8e0212 */
[----:B------:R-:W-:Y:S01]  /*5cb0*/  ULDC UR8, c[0x0][0x600] ;  /* 0x0001800000087ab9 */ /* 0x000fe20000000800 */
[----:B------:R-:W-:Y:S02]  /*5cc0*/  IMAD R15, R20, UR9, R15 ;  /* 0x00000009140f7c24 */ /* 0x000fe4000f8e020f */
[----:B------:R-:W-:-:S05]  /*5cd0*/  IMAD R18, R18, UR8, R9 ;  /* 0x0000000812127c24 */ /* 0x000fca000f8e0209 */
[----:B------:R-:W-:Y:S02]  /*5ce0*/  SEL R9, R18, R15, !P1 ;  /* 0x0000000f12097207 */ /* 0x000fe40004800000 */
[----:B------:R-:W-:-:S07]  /*5cf0*/  SEL R7, R15, R18, !P1 ;  /* 0x000000120f077207 */ /* 0x000fce0004800000 */
.L_x_111:
[----:B------:R-:W-:Y:S05]  /*5d00*/  BSYNC B1 ;  /* 0x0000000000017941 */ /* 0x000fea0003800000 */
.L_x_110:
[----:B------:R-:W-:-:S13]  /*5d10*/  LOP3.LUT P1, RZ, R4, 0xff, RZ, 0xc0, !PT ;  /* 0x000000ff04ff7812 */ /* 0x000fda000782c0ff */
[----:B------:R-:W-:Y:S05]  /*5d20*/  @P1 BRA `(.L_x_114) ;  /* 0xfffffff4001c1947 */ /* 0x000fea000383ffff */
[----:B------:R-:W-:Y:S05]  /*5d30*/  BSYNC B0 ;  /* 0x0000000000007941 */ /* 0x000fea0003800000 */
.L_x_102:
[----:B------:R-:W-:-:S03]  /*5d40*/  UMOV UR8, 0xffffffff ;  /* 0xffffffff00087882 */ /* 0x000fc60000000000 */
[----:B------:R-:W-:Y:S05]  /*5d50*/  BRA.DIV UR8, `(.L_x_115) ;  /* 0x0000000208f07947 */ /* 0x000fea000b800000 */
[----:B------:R-:W-:-:S13]  /*5d60*/  ELECT P6, URZ, PT ;  /* 0x00000000003f782f */ /* 0x000fda00038c0000 */
.L_x_128:
[----:B------:R-:W-:Y:S04]  /*5d70*/  BSSY B0, `(.L_x_116) ;  /* 0x0000022000007945 */ /* 0x000fe80003800000 */
[----:B------:R-:W-:Y:S05]  /*5d80*/  @!P6 BRA `(.L_x_117) ;  /* 0x000000000080e947 */ /* 0x000fea0003800000 */
[----:B------:R-:W-:-:S04]  /*5d90*/  LOP3.LUT R19, R19, 0x2, RZ, 0xfc, !PT ;  /* 0x0000000213137812 */ /* 0x000fc800078efcff */
[----:B------:R-:W-:-:S13]  /*5da0*/  ISETP.NE.AND P0, PT, R19, 0x3, PT ;  /* 0x000000031300780c */ /* 0x000fda0003f05270 */
[----:B------:R-:W-:Y:S05]  /*5db0*/  @!P0 BRA `(.L_x_118) ;  /* 0x0000000000048947 */ /* 0x000fea0003800000 */
[----:B------:R-:W-:Y:S01]  /*5dc0*/  BPT.TRAP 0x1 ;  /* 0x000000040000795c */ /* 0x000fe20000300000 */
.L_x_118:
[----:B------:R-:W0:Y:S01]  /*5dd0*/  S2R R3, SR_CgaCtaId ;  /* 0x0000000000037919 */ /* 0x000e220000008800 */
[----:B------:R-:W-:-:S04]  /*5de0*/  MOV R2, 0x400 ;  /* 0x0000040000027802 */ /* 0x000fc80000000f00 */
[----:B0-----:R-:W-:Y:S02]  /*5df0*/  LEA R3, R3, R2, 0x18 ;  /* 0x0000000203037211 */ /* 0x001fe400078ec0ff */
[----:B------:R-:W-:-:S03]  /*5e00*/  SHF.L.U32 R2, R0, 0x1f, RZ ;  /* 0x0000001f00027819 */ /* 0x000fc600000006ff */
[----:B------:R-:W-:-:S04]  /*5e10*/  VIADD R3, R3, 0x18 ;  /* 0x0000001803037836 */ /* 0x000fc80000000000 */
[C---:B------:R-:W-:Y:S02]  /*5e20*/  IMAD R7, R12.reuse, 0x8, R3 ;  /* 0x000000080c077824 */ /* 0x040fe400078e0203 */
[----:B------:R-:W-:Y:S02]  /*5e30*/  VIADD R12, R12, 0x1 ;  /* 0x000000010c0c7836 */ /* 0x000fe40000000000 */
[----:B------:R-:W0:Y:S03]  /*5e40*/  SYNCS.PHASECHK.TRANS64.TRYWAIT P0, [R7+URZ], R2 ;  /* 0x00000002070075a7 */ /* 0x000e26000800017f */
[----:B------:R-:W-:-:S04]  /*5e50*/  ISETP.NE.AND P1, PT, R12, 0x3, PT ;  /* 0x000000030c00780c */ /* 0x000fc80003f25270 */
[----:B------:R-:W-:Y:S02]  /*5e60*/  SEL R5, RZ, 0x1, P1 ;  /* 0x00000001ff057807 */ /* 0x000fe40000800000 */
[----:B------:R-:W-:Y:S02]  /*5e70*/  SEL R12, R12, RZ, P1 ;  /* 0x000000ff0c0c7207 */ /* 0x000fe40000800000 */
[----:B------:R-:W-:-:S03]  /*5e80*/  LOP3.LUT R5, R0, R5, RZ, 0x3c, !PT ;  /* 0x0000000500057212 */ /* 0x000fc600078e3cff */
[----:B------:R-:W-:Y:S01]  /*5e90*/  IMAD R9, R12, 0x8, R3 ;  /* 0x000000080c097824 */ /* 0x000fe200078e0203 */
[----:B------:R-:W-:Y:S01]  /*5ea0*/  SHF.L.U32 R4, R5, 0x1f, RZ ;  /* 0x0000001f05047819 */ /* 0x000fe200000006ff */
[----:B0-----:R-:W-:Y:S06]  /*5eb0*/  @!P0 BRA `(.L_x_119) ;  /* 0x0000000000b88947 */ /* 0x001fec0003800000 */
.L_x_129:
[----:B------:R-:W1:Y:S01]  /*5ec0*/  SYNCS.PHASECHK.TRANS64.TRYWAIT P0, [R9+URZ], R4 ;  /* 0x00000004090075a7 */ /* 0x000e62000800017f */
[----:B------:R-:W-:-:S05]  /*5ed0*/  VIADD R0, R12, 0x1 ;  /* 0x000000010c007836 */ /* 0x000fca0000000000 */
[----:B------:R-:W-:-:S04]  /*5ee0*/  ISETP.NE.AND P1, PT, R0, 0x3, PT ;  /* 0x000000030000780c */ /* 0x000fc80003f25270 */
[----:B0-----:R-:W-:Y:S02]  /*5ef0*/  SEL R2, RZ, 0x1, P1 ;  /* 0x00000001ff027807 */ /* 0x001fe40000800000 */
[----:B------:R-:W-:Y:S02]  /*5f00*/  SEL R0, R0, RZ, P1 ;  /* 0x000000ff00007207 */ /* 0x000fe40000800000 */
[----:B------:R-:W-:Y:S01]  /*5f10*/  LOP3.LUT R2, R5, R2, RZ, 0x3c, !PT ;  /* 0x0000000205027212 */ /* 0x000fe200078e3cff */
[----:B-1----:R-:W-:Y:S06]  /*5f20*/  @!P0 BRA `(.L_x_120) ;  /* 0x0000000000b08947 */ /* 0x002fec0003800000 */
.L_x_130:
[----:B------:R-:W-:Y:S01]  /*5f30*/  IMAD R3, R0, 0x8, R3 ;  /* 0x0000000800037824 */ /* 0x000fe200078e0203 */
[----:B------:R-:W-:-:S07]  /*5f40*/  SHF.L.U32 R0, R2, 0x1f, RZ ;  /* 0x0000001f02007819 */ /* 0x000fce00000006ff */
.L_x_121:
[----:B-1----:R1:W2:Y:S02]  /*5f50*/  SYNCS.PHASECHK.TRANS64.TRYWAIT P0, [R3+URZ], R0 ;  /* 0x00000000030075a7 */ /* 0x0022a4000800017f */
[----:B--2---:R-:W-:Y:S05]  /*5f60*/  @!P0 NANOSLEEP.SYNCS 0x989680 ;  /* 0x009896800000895d */ /* 0x004fea0003900000 */
[----:B------:R-:W2:Y:S02]  /*5f70*/  @!P0 SYNCS.PHASECHK.TRANS64 P0, [R3+URZ], R0 ;  /* 0x00000000030085a7 */ /* 0x000ea4000800007f */
[----:B--2---:R-:W-:Y:S05]  /*5f80*/  @!P0 BRA `(.L_x_121) ;  /* 0xfffffffc00f08947 */ /* 0x004fea000383ffff */
.L_x_117:
[----:B------:R-:W-:Y:S05]  /*5f90*/  BSYNC B0 ;  /* 0x0000000000007941 */ /* 0x000fea0003800000 */
.L_x_116:
[----:B------:R-:W-:Y:S05]  /*5fa0*/  EXIT ;  /* 0x000000000000794d */ /* 0x000fea0003800000 */
.L_x_17:
[----:B---3--:R3:W4:Y:S02]  /*5fb0*/  SYNCS.PHASECHK.TRANS64.TRYWAIT P1, [R3+URZ], R0 ;  /* 0x00000000030075a7 */ /* 0x008724000802017f */
[----:B----4-:R-:W-:Y:S05]  /*5fc0*/  @!P1 NANOSLEEP.SYNCS 0x989680 ;  /* 0x009896800000995d */ /* 0x010fea0003900000 */
[----:B------:R-:W4:Y:S02]  /*5fd0*/  @!P1 SYNCS.PHASECHK.TRANS64 P1, [R3+URZ], R0 ;  /* 0x00000000030095a7 */ /* 0x000f24000802007f */
[----:B----4-:R-:W-:Y:S05]  /*5fe0*/  @!P1 BRA `(.L_x_17) ;  /* 0xfffffffc00f09947 */ /* 0x010fea000383ffff */
[----:B------:R-:W-:Y:S05]  /*5ff0*/  BRA `(.L_x_16) ;  /* 0xffffffb000907947 */ /* 0x000fea000383ffff */
.L_x_22:
[----:B-1----:R1:W2:Y:S02]  /*6000*/  SYNCS.PHASECHK.TRANS64.TRYWAIT P1, [R5+URZ], R4 ;  /* 0x00000004050075a7 */ /* 0x0022a4000802017f */
[----:B--2---:R-:W-:Y:S05]  /*6010*/  @!P1 NANOSLEEP.SYNCS 0x989680 ;  /* 0x009896800000995d */ /* 0x004fea0003900000 */
[----:B------:R-:W2:Y:S02]  /*6020*/  @!P1 SYNCS.PHASECHK.TRANS64 P1, [R5+URZ], R4 ;  /* 0x00000004050095a7 */ /* 0x000ea4000802007f */
[----:B--2---:R-:W-:Y:S05]  /*6030*/  @!P1 BRA `(.L_x_22) ;  /* 0xfffffffc00f09947 */ /* 0x004fea000383ffff */
[----:B------:R-:W-:Y:S05]  /*6040*/  BRA `(.L_x_21) ;  /* 0xffffffb800b07947 */ /* 0x000fea000383ffff */
.L_x_103:
[----:B------:R-:W-:Y:S01]  /*6050*/  BSSY B1, `(.L_x_122) ;  /* 0x0000006000017945 */ /* 0x000fe20003800000 */
[----:B------:R-:W-:-:S07]  /*6060*/  IMAD.MOV.U32 R15, RZ, RZ, -0x1 ;  /* 0xffffffffff0f7424 */ /* 0x000fce00078e00ff */
[----:B------:R-:W-:Y:S05]  /*6070*/  WARPSYNC.COLLECTIVE R15, `(.L_x_123) ;  /* 0x000000000f0c7348 */ /* 0x000fea0003c00000 */
[----:B------:R-:W-:Y:S02]  /*6080*/  ELECT P6, UR62, PT ;  /* 0x00000000003e782f */ /* 0x000fe400038c0000 */
[----:B------:R-:W-:Y:S01]  /*6090*/  MOV R14, UR62 ;  /* 0x0000003e000e7c02 */ /* 0x000fe20008000f00 */
[----:B------:R-:W-:Y:S10]  /*60a0*/  ENDCOLLECTIVE ;  /* 0x000000000000791b */ /* 0x000ff40003800000 */
.L_x_123:
[----:B------:R-:W-:Y:S05]  /*60b0*/  BSYNC B1 ;  /* 0x0000000000017941 */ /* 0x000fea0003800000 */
.L_x_122:
[----:B------:R-:W-:Y:S05]  /*60c0*/  BRA `(.L_x_124) ;  /* 0xfffffff000407947 */ /* 0x000fea000383ffff */
.L_x_106:
[----:B0-----:R0:W1:Y:S02]  /*60d0*/  SYNCS.PHASECHK.TRANS64.TRYWAIT P1, [R14+URZ+0x18], R7 ;  /* 0x000018070e0075a7 */ /* 0x001064000802017f */
[----:B-1----:R-:W-:Y:S05]  /*60e0*/  @!P1 NANOSLEEP.SYNCS 0x989680 ;  /* 0x009896800000995d */ /* 0x002fea0003900000 */
[----:B------:R-:W1:Y:S02]  /*60f0*/  @!P1 SYNCS.PHASECHK.TRANS64 P1, [R14+URZ+0x18], R7 ;  /* 0x000018070e0095a7 */ /* 0x000e64000802007f */
[----:B-1----:R-:W-:Y:S05]  /*6100*/  @!P1 BRA `(.L_x_106) ;  /* 0xfffffffc00f09947 */ /* 0x002fea000383ffff */
[----:B------:R-:W-:Y:S05]  /*6110*/  BRA `(.L_x_125) ;  /* 0xfffffff000747947 */ /* 0x000fea000383ffff */
.L_x_115:
[----:B------:R-:W-:Y:S01]  /*6120*/  BSSY B0, `(.L_x_126) ;  /* 0x0000006000007945 */ /* 0x000fe20003800000 */
[----:B------:R-:W-:-:S07]  /*6130*/  IMAD.MOV.U32 R15, RZ, RZ, -0x1 ;  /* 0xffffffffff0f7424 */ /* 0x000fce00078e00ff */
[----:B------:R-:W-:Y:S05]  /*6140*/  WARPSYNC.COLLECTIVE R15, `(.L_x_127) ;  /* 0x000000000f0c7348 */ /* 0x000fea0003c00000 */
[----:B------:R-:W-:Y:S02]  /*6150*/  ELECT P6, UR62, PT ;  /* 0x00000000003e782f */ /* 0x000fe400038c0000 */
[----:B------:R-:W-:Y:S01]  /*6160*/  MOV R14, UR62 ;  /* 0x0000003e000e7c02 */ /* 0x000fe20008000f00 */
[----:B------:R-:W-:Y:S10]  /*6170*/  ENDCOLLECTIVE ;  /* 0x000000000000791b */ /* 0x000ff40003800000 */
.L_x_127:
[----:B------:R-:W-:Y:S05]  /*6180*/  BSYNC B0 ;  /* 0x0000000000007941 */ /* 0x000fea0003800000 */
.L_x_126:
[----:B------:R-:W-:Y:S05]  /*6190*/  BRA `(.L_x_128) ;  /* 0xfffffff800f47947 */ /* 0x000fea000383ffff */
.L_x_119:
[----:B0-----:R0:W1:Y:S02]  /*61a0*/  SYNCS.PHASECHK.TRANS64.TRYWAIT P0, [R7+URZ], R2 ;  /* 0x00000002070075a7 */ /* 0x001064000800017f */
[----:B-1----:R-:W-:Y:S05]  /*61b0*/  @!P0 NANOSLEEP.SYNCS 0x989680 ;  /* 0x009896800000895d */ /* 0x002fea0003900000 */
[----:B------:R-:W1:Y:S02]  /*61c0*/  @!P0 SYNCS.PHASECHK.TRANS64 P0, [R7+URZ], R2 ;  /* 0x00000002070085a7 */ /* 0x000e64000800007f */
[----:B-1----:R-:W-:Y:S05]  /*61d0*/  @!P0 BRA `(.L_x_119) ;  /* 0xfffffffc00f08947 */ /* 0x002fea000383ffff */
[----:B------:R-:W-:Y:S05]  /*61e0*/  BRA `(.L_x_129) ;  /* 0xfffffffc00347947 */ /* 0x000fea000383ffff */
.L_x_120:
[----:B0-----:R0:W1:Y:S02]  /*61f0*/  SYNCS.PHASECHK.TRANS64.TRYWAIT P0, [R9+URZ], R4 ;  /* 0x00000004090075a7 */ /* 0x001064000800017f */
[----:B-1----:R-:W-:Y:S05]  /*6200*/  @!P0 NANOSLEEP.SYNCS 0x989680 ;  /* 0x009896800000895d */ /* 0x002fea0003900000 */
[----:B------:R-:W1:Y:S02]  /*6210*/  @!P0 SYNCS.PHASECHK.TRANS64 P0, [R9+URZ], R4 ;  /* 0x00000004090085a7 */ /* 0x000e64000800007f */
[----:B-1----:R-:W-:Y:S05]  /*6220*/  @!P0 BRA `(.L_x_120) ;  /* 0xfffffffc00f08947 */ /* 0x002fea000383ffff */
[----:B------:R-:W-:Y:S05]  /*6230*/  BRA `(.L_x_130) ;  /* 0xfffffffc003c7947 */ /* 0x000fea000383ffff */
.L_x_131:
[----:B------:R-:W-:-:S00]  /*6240*/  BRA `(.L_x_131) ;  /* 0xfffffffc00fc7947 */ /* 0x000fc0000383ffff */
[----:B------:R-:W-:-:S00]  /*6250*/  NOP ;  /* 0x0000000000007918 */ /* 0x000fc00000000000 */
        /* <DEDUP_REMOVED lines=10> */
.L_x_132:


//--------------------- .nv.global.init           --------------------------
	.section	.nv.global.init,"aw",@progbits
.nv.global.init:
	.type		$str$22,@object
	.size		$str$22,($str$23 - $str$22)
$str$22:
        /*0000*/ 	.byte	0x6b, 0x5f, 0x74, 0x69, 0x6c, 0x65, 0x5f, 0x63, 0x6f, 0x75, 0x6e, 0x74, 0x20, 0x3e, 0x3d, 0x20
        /*0010*/ 	.byte	0x31, 0x00
	.type		$str$23,@object
	.size		$str$23,(__unnamed_1 - $str$23)
$str$23:
        /*0012*/ 	.byte	0x2f, 0x74, 0x6d, 0x70, 0x2f, 0x63, 0x75, 0x74, 0x6c, 0x61, 0x73, 0x73, 0x5f, 0x73, 0x77, 0x65
        /*0022*/ 	.byte	0x65, 0x70, 0x5f, 0x73, 0x72, 0x63, 0x2f, 0x69, 0x6e, 0x63, 0x6c, 0x75, 0x64, 0x65, 0x2f, 0x63
        /*0032*/ 	.byte	0x75, 0x74, 0x6c, 0x61, 0x73, 0x73, 0x2f, 0x67, 0x65, 0x6d, 0x6d, 0x2f, 0x63, 0x6f, 0x6c, 0x6c
        /*0042*/ 	.byte	0x65, 0x63, 0x74, 0x69, 0x76, 0x65, 0x2f, 0x73, 0x6d, 0x39, 0x30, 0x5f, 0x6d, 0x6d, 0x61, 0x5f
        /*0052*/ 	.byte	0x74, 0x6d, 0x61, 0x5f, 0x67, 0x6d, 0x6d, 0x61, 0x5f, 0x73, 0x73, 0x5f, 0x77, 0x61, 0x72, 0x70
        /*0062*/ 	.byte	0x73, 0x70, 0x65, 0x63, 0x69, 0x61, 0x6c, 0x69, 0x7a, 0x65, 0x64, 0x2e, 0x68, 0x70, 0x70, 0x00
	.type		__unnamed_1,@object
	.size		__unnamed_1,(.L_0 - __unnamed_1)
__unnamed_1:
        /*0072*/ 	.byte	0x76, 0x6f, 0x69, 0x64, 0x20, 0x63, 0x75, 0x74, 0x6c, 0x61, 0x73, 0x73, 0x3a, 0x3a, 0x67, 0x65
        /* <DEDUP_REMOVED lines=172> */
        /*0b42*/ 	.byte	0x5d, 0x00
.L_0:


//--------------------- .nv.shared._ZN7cutlass13device_kernelINS_4gemm6kernel13GemmUniversalIN4cute5tupleIJiiiiEEENS1_10collective13CollectiveMmaINS1_34MainloopSm90TmaGmmaWarpSpecializedILi3ENS5_IJNS4_1CILi1EEESB_SB_EEENS1_35KernelTmaWarpSpecializedCooperativeEEENS5_IJNSA_ILi256EEENSA_ILi32EEESF_EEEaNS5_IJlSB_lEEEaSI_NS4_8TiledMMAINS4_8MMA_AtomIJNS4_4SM904GMMA26MMA_64x32x32_S32S8S8_SS_TNEEEENS4_6LayoutINS5_IJNSA_ILi2EEESB_SB_EEENS5_IJSB_NSA_ILi0EEESS_EEEEENS5_IJNS4_10UnderscoreESV_SV_EEEEENS4_13SM90_TMA_LOADENS4_14ComposedLayoutINS4_7SwizzleILi3ELi4ELi3EEENS4_18smem_ptr_flag_bitsILi8EEENSP_INS5_IJNSA_ILi8EEENSA_ILi128EEEEEENS5_IJS15_SB_EEEEEEEvNS4_8identityESY_S19_vS1A_EENS_8epilogue10collective6detail29Sm90TmaWarpSpecializedAdapterINS1D_15DefaultEpilogueIaSI_SI_NS1C_6thread17LinearCombinationIaLi1EiiLNS1H_9ScaleType4KindE0ELNS_15FloatRoundStyleE2EaEENS1_15EpilogueDefaultEEEEEvvEEEEvNT_6ParamsE --------------------------
	.section	.nv.shared._ZN7cutlass13device_kernelINS_4gemm6kernel13GemmUniversalIN4cute5tupleIJiiiiEEENS1_10collective13CollectiveMmaINS1_34MainloopSm90TmaGmmaWarpSpecializedILi3ENS5_IJNS4_1CILi1EEESB_SB_EEENS1_35KernelTmaWarpSpecializedCooperativeEEENS5_IJNSA_ILi256EEENSA_ILi32EEESF_EEEaNS5_IJlSB_lEEEaSI_NS4_8TiledMMAINS4_8MMA_AtomIJNS4_4SM904GMMA26MMA_64x32x32_S32S8S8_SS_TNEEEENS4_6LayoutINS5_IJNSA_ILi2EEESB_SB_EEENS5_IJSB_NSA_ILi0EEESS_EEEEENS5_IJNS4_10UnderscoreESV_SV_EEEEENS4_13SM90_TMA_LOADENS4_14ComposedLayoutINS4_7SwizzleILi3ELi4ELi3EEENS4_18smem_ptr_flag_bitsILi8EEENSP_INS5_IJNSA_ILi8EEENSA_ILi128EEEEEENS5_IJS15_SB_EEEEEEEvNS4_8identityESY_S19_vS1A_EENS_8epilogue10collective6detail29Sm90TmaWarpSpecializedAdapterINS1D_15DefaultEpilogueIaSI_SI_NS1C_6thread17LinearCombinationIaLi1EiiLNS1H_9ScaleType4KindE0ELNS_15FloatRoundStyleE2EaEENS1_15EpilogueDefaultEEEEEvvEEEEvNT_6ParamsE,"aw",@nobits
	.sectionflags	@""
	.align	16
	.zero		1024


//--------------------- .nv.shared.reserved.0     --------------------------
	.section	.nv.shared.reserved.0,"aw",@nobits
	.weak		__nv_reservedSMEM_offset_0_alias
	.size		__nv_reservedSMEM_offset_0_alias, 0, 0
	.other		__nv_reservedSMEM_offset_0_alias,@"STO_CUDA_RESERVED_SHARED STV_DEFAULT"
__nv_reservedSMEM_offset_0_alias:
	.zero		0


//--------------------- .nv.global                --------------------------
	.section	.nv.global,"aw",@nobits
.nv.global:
	.type		_ZN39_INTERNAL_7cf7adc1_4_k_cu_7e2bd9b4_73634cute1_E,@object
	.size		_ZN39_INTERNAL_7cf7adc1_4_k_cu_7e2bd9b4_73634cute1_E,(_ZN39_INTERNAL_7cf7adc1_4_k_cu_7e2bd9b4_73634cuda3std3__45__cpo6cbeginE - _ZN39_INTERNAL_7cf7adc1_4_k_cu_7e2bd9b4_73634cute1_E)
_ZN39_INTERNAL_7cf7adc1_4_k_cu_7e2bd9b4_73634cute1_E:
	.zero		1
	.type		_ZN39_INTERNAL_7cf7adc1_4_k_cu_7e2bd9b4_73634cuda3std3__45__cpo6cbeginE,@object
	.size		_ZN39_INTERNAL_7cf7adc1_4_k_cu_7e2bd9b4_73634cuda3std3__45__cpo6cbeginE,(_ZN39_INTERNAL_7cf7adc1_4_k_cu_7e2bd9b4_73634cuda3std3__48in_placeE - _ZN39_INTERNAL_7cf7adc1_4_k_cu_7e2bd9b4_73634cuda3std3__45__cpo6cbeginE)
_ZN39_INTERNAL_7cf7adc1_4_k_cu_7e2bd9b4_73634cuda3std3__45__cpo6cbeginE:
	.zero		1
	.type		_ZN39_INTERNAL_7cf7adc1_4_k_cu_7e2bd9b4_73634cuda3std3__48in_placeE,@object
	.size		_ZN39_INTERNAL_7cf7adc1_4_k_cu_7e2bd9b4_73634cuda3std3__48in_placeE,(_ZN39_INTERNAL_7cf7adc1_4_k_cu_7e2bd9b4_73634cuda3std6ranges3__45__cpo9iter_moveE - _ZN39_INTERNAL_7cf7adc1_4_k_cu_7e2bd9b4_73634cuda3std3__48in_placeE)
_ZN39_INTERNAL_7cf7adc1_4_k_cu_7e2bd9b4_73634cuda3std3__48in_placeE:
	.zero		1
	.type		_ZN39_INTERNAL_7cf7adc1_4_k_cu_7e2bd9b4_73634cuda3std6ranges3__45__cpo9iter_moveE,@object
	.size		_ZN39_INTERNAL_7cf7adc1_4_k_cu_7e2bd9b4_73634cuda3std6ranges3__45__cpo9iter_moveE,(_ZN39_INTERNAL_7cf7adc1_4_k_cu_7e2bd9b4_73634cuda3std3__45__cpo5beginE - _ZN39_INTERNAL_7cf7adc1_4_k_cu_7e2bd9b4_73634cuda3std6ranges3__45__cpo9iter_moveE)
_ZN39_INTERNAL_7cf7adc1_4_k_cu_7e2bd9b4_73634cuda3std6ranges3__45__cpo9iter_moveE:
	.zero		1
	.type		_ZN39_INTERNAL_7cf7adc1_4_k_cu_7e2bd9b4_73634cuda3std3__45__cpo5beginE,@object
	.size		_ZN39_INTERNAL_7cf7adc1_4_k_cu_7e2bd9b4_73634cuda3std3__45__cpo5beginE,(_ZN39_INTERNAL_7cf7adc1_4_k_cu_7e2bd9b4_73634cuda3std3__441_GLOBAL__N__7cf7adc1_4_k_cu_7e2bd9b4_73636ignoreE - _ZN39_INTERNAL_7cf7adc1_4_k_cu_7e2bd9b4_73634cuda3std3__45__cpo5beginE)
_ZN39_INTERNAL_7cf7adc1_4_k_cu_7e2bd9b4_73634cuda3std3__45__cpo5beginE:
	.zero		1
	.type		_ZN39_INTERNAL_7cf7adc1_4_k_cu_7e2bd9b4_73634cuda3std3__441_GLOBAL__N__7cf7adc1_4_k_cu_7e2bd9b4_73636ignoreE,@object
	.size		_ZN39_INTERNAL_7cf7adc1_4_k_cu_7e2bd9b4_73634cuda3std3__441_GLOBAL__N__7cf7adc1_4_k_cu_7e2bd9b4_73636ignoreE,(_ZN39_INTERNAL_7cf7adc1_4_k_cu_7e2bd9b4_73634cute7productE - _ZN39_INTERNAL_7cf7adc1_4_k_cu_7e2bd9b4_73634cuda3std3__441_GLOBAL__N__7cf7adc1_4_k_cu_7e2bd9b4_73636ignoreE)
_ZN39_INTERNAL_7cf7adc1_4_k_cu_7e2bd9b4_73634cuda3std3__441_GLOBAL__N__7cf7adc1_4_k_cu_7e2bd9b4_73636ignoreE:
	.zero		1
	.type		_ZN39_INTERNAL_7cf7adc1_4_k_cu_7e2bd9b4_73634cute7productE,@object
	.size		_ZN39_INTERNAL_7cf7adc1_4_k_cu_7e2bd9b4_73634cute7productE,(_ZN39_INTERNAL_7cf7adc1_4_k_cu_7e2bd9b4_73634cuda3std3__45__cpo3endE - _ZN39_INTERNAL_7cf7adc1_4_k_cu_7e2bd9b4_73634cute7productE)
_ZN39_INTERNAL_7cf7adc1_4_k_cu_7e2bd9b4_73634cute7productE:
	.zero		1
	.type		_ZN39_INTERNAL_7cf7adc1_4_k_cu_7e2bd9b4_73634cuda3std3__45__cpo3endE,@object
	.size		_ZN39_INTERNAL_7cf7adc1_4_k_cu_7e2bd9b4_73634cuda3std3__45__cpo3endE,(_ZN39_INTERNAL_7cf7adc1_4_k_cu_7e2bd9b4_73634cuda3std3__419piecewise_constructE - _ZN39_INTERNAL_7cf7adc1_4_k_cu_7e2bd9b4_73634cuda3std3__45__cpo3endE)
_ZN39_INTERNAL_7cf7adc1_4_k_cu_7e2bd9b4_73634cuda3std3__45__cpo3endE:
	.zero		1
	.type		_ZN39_INTERNAL_7cf7adc1_4_k_cu_7e2bd9b4_73634cuda3std3__419piecewise_constructE,@object
	.size		_ZN39_INTERNAL_7cf7adc1_4_k_cu_7e2bd9b4_73634cuda3std3__419piecewise_constructE,(_ZN39_INTERNAL_7cf7adc1_4_k_cu_7e2bd9b4_73634cuda3std3__45__cpo4cendE - _ZN39_INTERNAL_7cf7adc1_4_k_cu_7e2bd9b4_73634cuda3std3__419piecewise_constructE)
_ZN39_INTERNAL_7cf7adc1_4_k_cu_7e2bd9b4_73634cuda3std3__419piecewise_constructE:
	.zero		1
	.type		_ZN39_INTERNAL_7cf7adc1_4_k_cu_7e2bd9b4_73634cuda3std3__45__cpo4cendE,@object
	.size		_ZN39_INTERNAL_7cf7adc1_4_k_cu_7e2bd9b4_73634cuda3std3__45__cpo4cendE,(_ZN39_INTERNAL_7cf7adc1_4_k_cu_7e2bd9b4_73634cuda3std6ranges3__45__cpo4swapE - _ZN39_INTERNAL_7cf7adc1_4_k_cu_7e2bd9b4_73634cuda3std3__45__cpo4cendE)
_ZN39_INTERNAL_7cf7adc1_4_k_cu_7e2bd9b4_73634cuda3std3__45__cpo4cendE:
	.zero		1
	.type		_ZN39_INTERNAL_7cf7adc1_4_k_cu_7e2bd9b4_73634cuda3std6ranges3__45__cpo4swapE,@object
	.size		_ZN39_INTERNAL_7cf7adc1_4_k_cu_7e2bd9b4_73634cuda3std6ranges3__45__cpo4swapE,(.L_8 - _ZN39_INTERNAL_7cf7adc1_4_k_cu_7e2bd9b4_73634cuda3std6ranges3__45__cpo4swapE)
_ZN39_INTERNAL_7cf7adc1_4_k_cu_7e2bd9b4_73634cuda3std6ranges3__45__cpo4swapE:
	.zero		1
.L_8:


//--------------------- .nv.constant0._ZN7cutlass13device_kernelINS_4gemm6kernel13GemmUniversalIN4cute5tupleIJiiiiEEENS1_10collective13CollectiveMmaINS1_34MainloopSm90TmaGmmaWarpSpecializedILi3ENS5_IJNS4_1CILi1EEESB_SB_EEENS1_35KernelTmaWarpSpecializedCooperativeEEENS5_IJNSA_ILi256EEENSA_ILi32EEESF_EEEaNS5_IJlSB_lEEEaSI_NS4_8TiledMMAINS4_8MMA_AtomIJNS4_4SM904GMMA26MMA_64x32x32_S32S8S8_SS_TNEEEENS4_6LayoutINS5_IJNSA_ILi2EEESB_SB_EEENS5_IJSB_NSA_ILi0EEESS_EEEEENS5_IJNS4_10UnderscoreESV_SV_EEEEENS4_13SM90_TMA_LOADENS4_14ComposedLayoutINS4_7SwizzleILi3ELi4ELi3EEENS4_18smem_ptr_flag_bitsILi8EEENSP_INS5_IJNSA_ILi8EEENSA_ILi128EEEEEENS5_IJS15_SB_EEEEEEEvNS4_8identityESY_S19_vS1A_EENS_8epilogue10collective6detail29Sm90TmaWarpSpecializedAdapterINS1D_15DefaultEpilogueIaSI_SI_NS1C_6thread17LinearCombinationIaLi1EiiLNS1H_9ScaleType4KindE0ELNS_15FloatRoundStyleE2EaEENS1_15EpilogueDefaultEEEEEvvEEEEvNT_6ParamsE --------------------------
	.section	.nv.constant0._ZN7cutlass13device_kernelINS_4gemm6kernel13GemmUniversalIN4cute5tupleIJiiiiEEENS1_10collective13CollectiveMmaINS1_34MainloopSm90TmaGmmaWarpSpecializedILi3ENS5_IJNS4_1CILi1EEESB_SB_EEENS1_35KernelTmaWarpSpecializedCooperativeEEENS5_IJNSA_ILi256EEENSA_ILi32EEESF_EEEaNS5_IJlSB_lEEEaSI_NS4_8TiledMMAINS4_8MMA_AtomIJNS4_4SM904GMMA26MMA_64x32x32_S32S8S8_SS_TNEEEENS4_6LayoutINS5_IJNSA_ILi2EEESB_SB_EEENS5_IJSB_NSA_ILi0EEESS_EEEEENS5_IJNS4_10UnderscoreESV_SV_EEEEENS4_13SM90_TMA_LOADENS4_14ComposedLayoutINS4_7SwizzleILi3ELi4ELi3EEENS4_18smem_ptr_flag_bitsILi8EEENSP_INS5_IJNSA_ILi8EEENSA_ILi128EEEEEENS5_IJS15_SB_EEEEEEEvNS4_8identityESY_S19_vS1A_EENS_8epilogue10collective6detail29Sm90TmaWarpSpecializedAdapterINS1D_15DefaultEpilogueIaSI_SI_NS1C_6thread17LinearCombinationIaLi1EiiLNS1H_9ScaleType4KindE0ELNS_15FloatRoundStyleE2EaEENS1_15EpilogueDefaultEEEEEvvEEEEvNT_6ParamsE,"a",@progbits
	.sectionflags	@""
	.align	4
.nv.constant0._ZN7cutlass13device_kernelINS_4gemm6kernel13GemmUniversalIN4cute5tupleIJiiiiEEENS1_10collective13CollectiveMmaINS1_34MainloopSm90TmaGmmaWarpSpecializedILi3ENS5_IJNS4_1CILi1EEESB_SB_EEENS1_35KernelTmaWarpSpecializedCooperativeEEENS5_IJNSA_ILi256EEENSA_ILi32EEESF_EEEaNS5_IJlSB_lEEEaSI_NS4_8TiledMMAINS4_8MMA_AtomIJNS4_4SM904GMMA26MMA_64x32x32_S32S8S8_SS_TNEEEENS4_6LayoutINS5_IJNSA_ILi2EEESB_SB_EEENS5_IJSB_NSA_ILi0EEESS_EEEEENS5_IJNS4_10UnderscoreESV_SV_EEEEENS4_13SM90_TMA_LOADENS4_14ComposedLayoutINS4_7SwizzleILi3ELi4ELi3EEENS4_18smem_ptr_flag_bitsILi8EEENSP_INS5_IJNSA_ILi8EEENSA_ILi128EEEEEENS5_IJS15_SB_EEEEEEEvNS4_8identityESY_S19_vS1A_EENS_8epilogue10collective6detail29Sm90TmaWarpSpecializedAdapterINS1D_15DefaultEpilogueIaSI_SI_NS1C_6thread17LinearCombinationIaLi1EiiLNS1H_9ScaleType4KindE0ELNS_15FloatRoundStyleE2EaEENS1_15EpilogueDefaultEEEEEvvEEEEvNT_6ParamsE:
	.zero		1664


//--------------------- SYMBOLS --------------------------

	.type		.nv.reservedSmem.offset0,@object
	.size		.nv.reservedSmem.offset0,0x4
	.type		__assertfail,@function
